//
// Generated by NVIDIA NVVM Compiler
//
// Compiler Build ID: CL-36424714
// Cuda compilation tools, release 13.0, V13.0.88
// Based on NVVM 20.0.0
//

.version 9.0
.target sm_100
.address_size 64

	// .globl	_Z12MedianFilterjjjPjS_

.visible .entry _Z12MedianFilterjjjPjS_(
	.param .u32 _Z12MedianFilterjjjPjS__param_0,
	.param .u32 _Z12MedianFilterjjjPjS__param_1,
	.param .u32 _Z12MedianFilterjjjPjS__param_2,
	.param .u64 .ptr .align 1 _Z12MedianFilterjjjPjS__param_3,
	.param .u64 .ptr .align 1 _Z12MedianFilterjjjPjS__param_4
)
{
	.local .align 16 .b8 	__local_depot0[3072];
	.reg .b64 	%SP;
	.reg .b64 	%SPL;
	.reg .pred 	%p<806>;
	.reg .b32 	%r<2505>;
	.reg .b64 	%rd<94>;

	mov.u64 	%SPL, __local_depot0;
	ld.param.u32 	%r836, [_Z12MedianFilterjjjPjS__param_0];
	ld.param.u32 	%r837, [_Z12MedianFilterjjjPjS__param_1];
	ld.param.u32 	%r838, [_Z12MedianFilterjjjPjS__param_2];
	ld.param.u64 	%rd6, [_Z12MedianFilterjjjPjS__param_3];
	cvta.to.global.u64 	%rd1, %rd6;
	add.u64 	%rd2, %SPL, 0;
	add.u64 	%rd3, %SPL, 1024;
	add.u64 	%rd4, %SPL, 2048;
	mov.u32 	%r839, %ctaid.x;
	mov.u32 	%r840, %ntid.x;
	mov.u32 	%r841, %tid.x;
	mad.lo.s32 	%r2479, %r839, %r840, %r841;
	mov.u32 	%r842, %ctaid.y;
	mov.u32 	%r843, %ntid.y;
	mov.u32 	%r844, %tid.y;
	mad.lo.s32 	%r2, %r842, %r843, %r844;
	mov.u32 	%r845, %nctaid.y;
	mul.lo.s32 	%r3, %r845, %r843;
	setp.ge.u32 	%p2, %r2479, %r838;
	@%p2 bra 	$L__BB0_799;
	add.s32 	%r4, %r837, -1;
	shl.b32 	%r5, %r838, 2;
$L__BB0_2:
	setp.ge.u32 	%p3, %r2, %r837;
	@%p3 bra 	$L__BB0_798;
	sub.s32 	%r847, %r2479, %r836;
	max.s32 	%r7, %r847, 0;
	add.s32 	%r848, %r2479, %r836;
	add.s32 	%r849, %r838, -1;
	min.u32 	%r8, %r848, %r849;
	setp.lt.s32 	%p4, %r2479, 0;
	setp.ge.s32 	%p5, %r2479, %r838;
	or.pred  	%p1, %p4, %p5;
	mov.b32 	%r2480, 0;
	mov.u32 	%r2481, %r2;
$L__BB0_4:
	setp.gt.s32 	%p6, %r7, %r8;
	sub.s32 	%r851, %r2481, %r836;
	max.s32 	%r11, %r851, 0;
	add.s32 	%r852, %r2481, %r836;
	min.u32 	%r12, %r852, %r4;
	mov.b32 	%r2500, 0;
	st.local.v4.u32 	[%rd2], {%r2500, %r2500, %r2500, %r2500};
	st.local.v4.u32 	[%rd3], {%r2500, %r2500, %r2500, %r2500};
	st.local.v4.u32 	[%rd4], {%r2500, %r2500, %r2500, %r2500};
	st.local.v4.u32 	[%rd2+16], {%r2500, %r2500, %r2500, %r2500};
	st.local.v4.u32 	[%rd3+16], {%r2500, %r2500, %r2500, %r2500};
	st.local.v4.u32 	[%rd4+16], {%r2500, %r2500, %r2500, %r2500};
	st.local.v4.u32 	[%rd2+32], {%r2500, %r2500, %r2500, %r2500};
	st.local.v4.u32 	[%rd3+32], {%r2500, %r2500, %r2500, %r2500};
	st.local.v4.u32 	[%rd4+32], {%r2500, %r2500, %r2500, %r2500};
	st.local.v4.u32 	[%rd2+48], {%r2500, %r2500, %r2500, %r2500};
	st.local.v4.u32 	[%rd3+48], {%r2500, %r2500, %r2500, %r2500};
	st.local.v4.u32 	[%rd4+48], {%r2500, %r2500, %r2500, %r2500};
	st.local.v4.u32 	[%rd2+64], {%r2500, %r2500, %r2500, %r2500};
	st.local.v4.u32 	[%rd3+64], {%r2500, %r2500, %r2500, %r2500};
	st.local.v4.u32 	[%rd4+64], {%r2500, %r2500, %r2500, %r2500};
	st.local.v4.u32 	[%rd2+80], {%r2500, %r2500, %r2500, %r2500};
	st.local.v4.u32 	[%rd3+80], {%r2500, %r2500, %r2500, %r2500};
	st.local.v4.u32 	[%rd4+80], {%r2500, %r2500, %r2500, %r2500};
	st.local.v4.u32 	[%rd2+96], {%r2500, %r2500, %r2500, %r2500};
	st.local.v4.u32 	[%rd3+96], {%r2500, %r2500, %r2500, %r2500};
	st.local.v4.u32 	[%rd4+96], {%r2500, %r2500, %r2500, %r2500};
	st.local.v4.u32 	[%rd2+112], {%r2500, %r2500, %r2500, %r2500};
	st.local.v4.u32 	[%rd3+112], {%r2500, %r2500, %r2500, %r2500};
	st.local.v4.u32 	[%rd4+112], {%r2500, %r2500, %r2500, %r2500};
	st.local.v4.u32 	[%rd2+128], {%r2500, %r2500, %r2500, %r2500};
	st.local.v4.u32 	[%rd3+128], {%r2500, %r2500, %r2500, %r2500};
	st.local.v4.u32 	[%rd4+128], {%r2500, %r2500, %r2500, %r2500};
	st.local.v4.u32 	[%rd2+144], {%r2500, %r2500, %r2500, %r2500};
	st.local.v4.u32 	[%rd3+144], {%r2500, %r2500, %r2500, %r2500};
	st.local.v4.u32 	[%rd4+144], {%r2500, %r2500, %r2500, %r2500};
	st.local.v4.u32 	[%rd2+160], {%r2500, %r2500, %r2500, %r2500};
	st.local.v4.u32 	[%rd3+160], {%r2500, %r2500, %r2500, %r2500};
	st.local.v4.u32 	[%rd4+160], {%r2500, %r2500, %r2500, %r2500};
	st.local.v4.u32 	[%rd2+176], {%r2500, %r2500, %r2500, %r2500};
	st.local.v4.u32 	[%rd3+176], {%r2500, %r2500, %r2500, %r2500};
	st.local.v4.u32 	[%rd4+176], {%r2500, %r2500, %r2500, %r2500};
	st.local.v4.u32 	[%rd2+192], {%r2500, %r2500, %r2500, %r2500};
	st.local.v4.u32 	[%rd3+192], {%r2500, %r2500, %r2500, %r2500};
	st.local.v4.u32 	[%rd4+192], {%r2500, %r2500, %r2500, %r2500};
	st.local.v4.u32 	[%rd2+208], {%r2500, %r2500, %r2500, %r2500};
	st.local.v4.u32 	[%rd3+208], {%r2500, %r2500, %r2500, %r2500};
	st.local.v4.u32 	[%rd4+208], {%r2500, %r2500, %r2500, %r2500};
	st.local.v4.u32 	[%rd2+224], {%r2500, %r2500, %r2500, %r2500};
	st.local.v4.u32 	[%rd3+224], {%r2500, %r2500, %r2500, %r2500};
	st.local.v4.u32 	[%rd4+224], {%r2500, %r2500, %r2500, %r2500};
	st.local.v4.u32 	[%rd2+240], {%r2500, %r2500, %r2500, %r2500};
	st.local.v4.u32 	[%rd3+240], {%r2500, %r2500, %r2500, %r2500};
	st.local.v4.u32 	[%rd4+240], {%r2500, %r2500, %r2500, %r2500};
	st.local.v4.u32 	[%rd2+256], {%r2500, %r2500, %r2500, %r2500};
	st.local.v4.u32 	[%rd3+256], {%r2500, %r2500, %r2500, %r2500};
	st.local.v4.u32 	[%rd4+256], {%r2500, %r2500, %r2500, %r2500};
	st.local.v4.u32 	[%rd2+272], {%r2500, %r2500, %r2500, %r2500};
	st.local.v4.u32 	[%rd3+272], {%r2500, %r2500, %r2500, %r2500};
	st.local.v4.u32 	[%rd4+272], {%r2500, %r2500, %r2500, %r2500};
	st.local.v4.u32 	[%rd2+288], {%r2500, %r2500, %r2500, %r2500};
	st.local.v4.u32 	[%rd3+288], {%r2500, %r2500, %r2500, %r2500};
	st.local.v4.u32 	[%rd4+288], {%r2500, %r2500, %r2500, %r2500};
	st.local.v4.u32 	[%rd2+304], {%r2500, %r2500, %r2500, %r2500};
	st.local.v4.u32 	[%rd3+304], {%r2500, %r2500, %r2500, %r2500};
	st.local.v4.u32 	[%rd4+304], {%r2500, %r2500, %r2500, %r2500};
	st.local.v4.u32 	[%rd2+320], {%r2500, %r2500, %r2500, %r2500};
	st.local.v4.u32 	[%rd3+320], {%r2500, %r2500, %r2500, %r2500};
	st.local.v4.u32 	[%rd4+320], {%r2500, %r2500, %r2500, %r2500};
	st.local.v4.u32 	[%rd2+336], {%r2500, %r2500, %r2500, %r2500};
	st.local.v4.u32 	[%rd3+336], {%r2500, %r2500, %r2500, %r2500};
	st.local.v4.u32 	[%rd4+336], {%r2500, %r2500, %r2500, %r2500};
	st.local.v4.u32 	[%rd2+352], {%r2500, %r2500, %r2500, %r2500};
	st.local.v4.u32 	[%rd3+352], {%r2500, %r2500, %r2500, %r2500};
	st.local.v4.u32 	[%rd4+352], {%r2500, %r2500, %r2500, %r2500};
	st.local.v4.u32 	[%rd2+368], {%r2500, %r2500, %r2500, %r2500};
	st.local.v4.u32 	[%rd3+368], {%r2500, %r2500, %r2500, %r2500};
	st.local.v4.u32 	[%rd4+368], {%r2500, %r2500, %r2500, %r2500};
	st.local.v4.u32 	[%rd2+384], {%r2500, %r2500, %r2500, %r2500};
	st.local.v4.u32 	[%rd3+384], {%r2500, %r2500, %r2500, %r2500};
	st.local.v4.u32 	[%rd4+384], {%r2500, %r2500, %r2500, %r2500};
	st.local.v4.u32 	[%rd2+400], {%r2500, %r2500, %r2500, %r2500};
	st.local.v4.u32 	[%rd3+400], {%r2500, %r2500, %r2500, %r2500};
	st.local.v4.u32 	[%rd4+400], {%r2500, %r2500, %r2500, %r2500};
	st.local.v4.u32 	[%rd2+416], {%r2500, %r2500, %r2500, %r2500};
	st.local.v4.u32 	[%rd3+416], {%r2500, %r2500, %r2500, %r2500};
	st.local.v4.u32 	[%rd4+416], {%r2500, %r2500, %r2500, %r2500};
	st.local.v4.u32 	[%rd2+432], {%r2500, %r2500, %r2500, %r2500};
	st.local.v4.u32 	[%rd3+432], {%r2500, %r2500, %r2500, %r2500};
	st.local.v4.u32 	[%rd4+432], {%r2500, %r2500, %r2500, %r2500};
	st.local.v4.u32 	[%rd2+448], {%r2500, %r2500, %r2500, %r2500};
	st.local.v4.u32 	[%rd3+448], {%r2500, %r2500, %r2500, %r2500};
	st.local.v4.u32 	[%rd4+448], {%r2500, %r2500, %r2500, %r2500};
	st.local.v4.u32 	[%rd2+464], {%r2500, %r2500, %r2500, %r2500};
	st.local.v4.u32 	[%rd3+464], {%r2500, %r2500, %r2500, %r2500};
	st.local.v4.u32 	[%rd4+464], {%r2500, %r2500, %r2500, %r2500};
	st.local.v4.u32 	[%rd2+480], {%r2500, %r2500, %r2500, %r2500};
	st.local.v4.u32 	[%rd3+480], {%r2500, %r2500, %r2500, %r2500};
	st.local.v4.u32 	[%rd4+480], {%r2500, %r2500, %r2500, %r2500};
	st.local.v4.u32 	[%rd2+496], {%r2500, %r2500, %r2500, %r2500};
	st.local.v4.u32 	[%rd3+496], {%r2500, %r2500, %r2500, %r2500};
	st.local.v4.u32 	[%rd4+496], {%r2500, %r2500, %r2500, %r2500};
	st.local.v4.u32 	[%rd2+512], {%r2500, %r2500, %r2500, %r2500};
	st.local.v4.u32 	[%rd3+512], {%r2500, %r2500, %r2500, %r2500};
	st.local.v4.u32 	[%rd4+512], {%r2500, %r2500, %r2500, %r2500};
	st.local.v4.u32 	[%rd2+528], {%r2500, %r2500, %r2500, %r2500};
	st.local.v4.u32 	[%rd3+528], {%r2500, %r2500, %r2500, %r2500};
	st.local.v4.u32 	[%rd4+528], {%r2500, %r2500, %r2500, %r2500};
	st.local.v4.u32 	[%rd2+544], {%r2500, %r2500, %r2500, %r2500};
	st.local.v4.u32 	[%rd3+544], {%r2500, %r2500, %r2500, %r2500};
	st.local.v4.u32 	[%rd4+544], {%r2500, %r2500, %r2500, %r2500};
	st.local.v4.u32 	[%rd2+560], {%r2500, %r2500, %r2500, %r2500};
	st.local.v4.u32 	[%rd3+560], {%r2500, %r2500, %r2500, %r2500};
	st.local.v4.u32 	[%rd4+560], {%r2500, %r2500, %r2500, %r2500};
	st.local.v4.u32 	[%rd2+576], {%r2500, %r2500, %r2500, %r2500};
	st.local.v4.u32 	[%rd3+576], {%r2500, %r2500, %r2500, %r2500};
	st.local.v4.u32 	[%rd4+576], {%r2500, %r2500, %r2500, %r2500};
	st.local.v4.u32 	[%rd2+592], {%r2500, %r2500, %r2500, %r2500};
	st.local.v4.u32 	[%rd3+592], {%r2500, %r2500, %r2500, %r2500};
	st.local.v4.u32 	[%rd4+592], {%r2500, %r2500, %r2500, %r2500};
	st.local.v4.u32 	[%rd2+608], {%r2500, %r2500, %r2500, %r2500};
	st.local.v4.u32 	[%rd3+608], {%r2500, %r2500, %r2500, %r2500};
	st.local.v4.u32 	[%rd4+608], {%r2500, %r2500, %r2500, %r2500};
	st.local.v4.u32 	[%rd2+624], {%r2500, %r2500, %r2500, %r2500};
	st.local.v4.u32 	[%rd3+624], {%r2500, %r2500, %r2500, %r2500};
	st.local.v4.u32 	[%rd4+624], {%r2500, %r2500, %r2500, %r2500};
	st.local.v4.u32 	[%rd2+640], {%r2500, %r2500, %r2500, %r2500};
	st.local.v4.u32 	[%rd3+640], {%r2500, %r2500, %r2500, %r2500};
	st.local.v4.u32 	[%rd4+640], {%r2500, %r2500, %r2500, %r2500};
	st.local.v4.u32 	[%rd2+656], {%r2500, %r2500, %r2500, %r2500};
	st.local.v4.u32 	[%rd3+656], {%r2500, %r2500, %r2500, %r2500};
	st.local.v4.u32 	[%rd4+656], {%r2500, %r2500, %r2500, %r2500};
	st.local.v4.u32 	[%rd2+672], {%r2500, %r2500, %r2500, %r2500};
	st.local.v4.u32 	[%rd3+672], {%r2500, %r2500, %r2500, %r2500};
	st.local.v4.u32 	[%rd4+672], {%r2500, %r2500, %r2500, %r2500};
	st.local.v4.u32 	[%rd2+688], {%r2500, %r2500, %r2500, %r2500};
	st.local.v4.u32 	[%rd3+688], {%r2500, %r2500, %r2500, %r2500};
	st.local.v4.u32 	[%rd4+688], {%r2500, %r2500, %r2500, %r2500};
	st.local.v4.u32 	[%rd2+704], {%r2500, %r2500, %r2500, %r2500};
	st.local.v4.u32 	[%rd3+704], {%r2500, %r2500, %r2500, %r2500};
	st.local.v4.u32 	[%rd4+704], {%r2500, %r2500, %r2500, %r2500};
	st.local.v4.u32 	[%rd2+720], {%r2500, %r2500, %r2500, %r2500};
	st.local.v4.u32 	[%rd3+720], {%r2500, %r2500, %r2500, %r2500};
	st.local.v4.u32 	[%rd4+720], {%r2500, %r2500, %r2500, %r2500};
	st.local.v4.u32 	[%rd2+736], {%r2500, %r2500, %r2500, %r2500};
	st.local.v4.u32 	[%rd3+736], {%r2500, %r2500, %r2500, %r2500};
	st.local.v4.u32 	[%rd4+736], {%r2500, %r2500, %r2500, %r2500};
	st.local.v4.u32 	[%rd2+752], {%r2500, %r2500, %r2500, %r2500};
	st.local.v4.u32 	[%rd3+752], {%r2500, %r2500, %r2500, %r2500};
	st.local.v4.u32 	[%rd4+752], {%r2500, %r2500, %r2500, %r2500};
	st.local.v4.u32 	[%rd2+768], {%r2500, %r2500, %r2500, %r2500};
	st.local.v4.u32 	[%rd3+768], {%r2500, %r2500, %r2500, %r2500};
	st.local.v4.u32 	[%rd4+768], {%r2500, %r2500, %r2500, %r2500};
	st.local.v4.u32 	[%rd2+784], {%r2500, %r2500, %r2500, %r2500};
	st.local.v4.u32 	[%rd3+784], {%r2500, %r2500, %r2500, %r2500};
	st.local.v4.u32 	[%rd4+784], {%r2500, %r2500, %r2500, %r2500};
	st.local.v4.u32 	[%rd2+800], {%r2500, %r2500, %r2500, %r2500};
	st.local.v4.u32 	[%rd3+800], {%r2500, %r2500, %r2500, %r2500};
	st.local.v4.u32 	[%rd4+800], {%r2500, %r2500, %r2500, %r2500};
	st.local.v4.u32 	[%rd2+816], {%r2500, %r2500, %r2500, %r2500};
	st.local.v4.u32 	[%rd3+816], {%r2500, %r2500, %r2500, %r2500};
	st.local.v4.u32 	[%rd4+816], {%r2500, %r2500, %r2500, %r2500};
	st.local.v4.u32 	[%rd2+832], {%r2500, %r2500, %r2500, %r2500};
	st.local.v4.u32 	[%rd3+832], {%r2500, %r2500, %r2500, %r2500};
	st.local.v4.u32 	[%rd4+832], {%r2500, %r2500, %r2500, %r2500};
	st.local.v4.u32 	[%rd2+848], {%r2500, %r2500, %r2500, %r2500};
	st.local.v4.u32 	[%rd3+848], {%r2500, %r2500, %r2500, %r2500};
	st.local.v4.u32 	[%rd4+848], {%r2500, %r2500, %r2500, %r2500};
	st.local.v4.u32 	[%rd2+864], {%r2500, %r2500, %r2500, %r2500};
	st.local.v4.u32 	[%rd3+864], {%r2500, %r2500, %r2500, %r2500};
	st.local.v4.u32 	[%rd4+864], {%r2500, %r2500, %r2500, %r2500};
	st.local.v4.u32 	[%rd2+880], {%r2500, %r2500, %r2500, %r2500};
	st.local.v4.u32 	[%rd3+880], {%r2500, %r2500, %r2500, %r2500};
	st.local.v4.u32 	[%rd4+880], {%r2500, %r2500, %r2500, %r2500};
	st.local.v4.u32 	[%rd2+896], {%r2500, %r2500, %r2500, %r2500};
	st.local.v4.u32 	[%rd3+896], {%r2500, %r2500, %r2500, %r2500};
	st.local.v4.u32 	[%rd4+896], {%r2500, %r2500, %r2500, %r2500};
	st.local.v4.u32 	[%rd2+912], {%r2500, %r2500, %r2500, %r2500};
	st.local.v4.u32 	[%rd3+912], {%r2500, %r2500, %r2500, %r2500};
	st.local.v4.u32 	[%rd4+912], {%r2500, %r2500, %r2500, %r2500};
	st.local.v4.u32 	[%rd2+928], {%r2500, %r2500, %r2500, %r2500};
	st.local.v4.u32 	[%rd3+928], {%r2500, %r2500, %r2500, %r2500};
	st.local.v4.u32 	[%rd4+928], {%r2500, %r2500, %r2500, %r2500};
	st.local.v4.u32 	[%rd2+944], {%r2500, %r2500, %r2500, %r2500};
	st.local.v4.u32 	[%rd3+944], {%r2500, %r2500, %r2500, %r2500};
	st.local.v4.u32 	[%rd4+944], {%r2500, %r2500, %r2500, %r2500};
	st.local.v4.u32 	[%rd2+960], {%r2500, %r2500, %r2500, %r2500};
	st.local.v4.u32 	[%rd3+960], {%r2500, %r2500, %r2500, %r2500};
	st.local.v4.u32 	[%rd4+960], {%r2500, %r2500, %r2500, %r2500};
	st.local.v4.u32 	[%rd2+976], {%r2500, %r2500, %r2500, %r2500};
	st.local.v4.u32 	[%rd3+976], {%r2500, %r2500, %r2500, %r2500};
	st.local.v4.u32 	[%rd4+976], {%r2500, %r2500, %r2500, %r2500};
	st.local.v4.u32 	[%rd2+992], {%r2500, %r2500, %r2500, %r2500};
	st.local.v4.u32 	[%rd3+992], {%r2500, %r2500, %r2500, %r2500};
	st.local.v4.u32 	[%rd4+992], {%r2500, %r2500, %r2500, %r2500};
	st.local.v4.u32 	[%rd2+1008], {%r2500, %r2500, %r2500, %r2500};
	st.local.v4.u32 	[%rd3+1008], {%r2500, %r2500, %r2500, %r2500};
	st.local.v4.u32 	[%rd4+1008], {%r2500, %r2500, %r2500, %r2500};
	mov.u32 	%r2501, %r2500;
	@%p6 bra 	$L__BB0_29;
	mul.lo.s32 	%r854, %r3, %r2480;
	add.s32 	%r855, %r2, %r836;
	add.s32 	%r856, %r855, %r854;
	min.u32 	%r857, %r856, %r4;
	sub.s32 	%r858, %r2, %r836;
	add.s32 	%r859, %r858, %r854;
	max.s32 	%r860, %r859, 0;
	sub.s32 	%r18, %r857, %r860;
	add.s32 	%r861, %r18, 1;
	and.b32  	%r13, %r861, 3;
	mul.lo.s32 	%r14, %r11, %r838;
	add.s32 	%r15, %r11, 1;
	add.s32 	%r16, %r14, %r838;
	add.s32 	%r17, %r11, 2;
	mov.b32 	%r2495, 0;
	mov.u32 	%r2483, %r7;
$L__BB0_6:
	mov.u32 	%r22, %r2483;
	setp.gt.s32 	%p7, %r11, %r12;
	@%p7 bra 	$L__BB0_27;
	setp.eq.s32 	%p8, %r13, 0;
	mov.u32 	%r2487, %r11;
	@%p8 bra 	$L__BB0_16;
	setp.ge.s32 	%p9, %r22, %r838;
	setp.ge.s32 	%p10, %r11, %r837;
	or.pred  	%p11, %p9, %p10;
	@%p11 bra 	$L__BB0_10;
	add.s32 	%r863, %r14, %r22;
	mul.wide.s32 	%rd10, %r863, 4;
	add.s64 	%rd11, %rd1, %rd10;
	ld.global.u32 	%r864, [%rd11];
	shl.b32 	%r865, %r864, 2;
	cvt.u64.u32 	%rd12, %r865;
	and.b64  	%rd13, %rd12, 1020;
	add.s64 	%rd14, %rd2, %rd13;
	ld.local.u32 	%r866, [%rd14];
	add.s32 	%r867, %r866, 1;
	st.local.u32 	[%rd14], %r867;
	shr.u32 	%r868, %r864, 6;
	cvt.u64.u32 	%rd15, %r868;
	and.b64  	%rd16, %rd15, 1020;
	add.s64 	%rd17, %rd3, %rd16;
	ld.local.u32 	%r869, [%rd17];
	add.s32 	%r870, %r869, 1;
	st.local.u32 	[%rd17], %r870;
	shr.u32 	%r871, %r864, 14;
	cvt.u64.u32 	%rd18, %r871;
	and.b64  	%rd19, %rd18, 1020;
	add.s64 	%rd20, %rd4, %rd19;
	ld.local.u32 	%r872, [%rd20];
	add.s32 	%r873, %r872, 1;
	st.local.u32 	[%rd20], %r873;
	add.s32 	%r2495, %r2495, 1;
$L__BB0_10:
	setp.eq.s32 	%p12, %r13, 1;
	mov.u32 	%r2487, %r15;
	@%p12 bra 	$L__BB0_16;
	setp.ge.s32 	%p14, %r15, %r837;
	or.pred  	%p15, %p9, %p14;
	@%p15 bra 	$L__BB0_13;
	add.s32 	%r874, %r16, %r22;
	mul.wide.s32 	%rd21, %r874, 4;
	add.s64 	%rd22, %rd1, %rd21;
	ld.global.u32 	%r875, [%rd22];
	shl.b32 	%r876, %r875, 2;
	cvt.u64.u32 	%rd23, %r876;
	and.b64  	%rd24, %rd23, 1020;
	add.s64 	%rd25, %rd2, %rd24;
	ld.local.u32 	%r877, [%rd25];
	add.s32 	%r878, %r877, 1;
	st.local.u32 	[%rd25], %r878;
	shr.u32 	%r879, %r875, 6;
	cvt.u64.u32 	%rd26, %r879;
	and.b64  	%rd27, %rd26, 1020;
	add.s64 	%rd28, %rd3, %rd27;
	ld.local.u32 	%r880, [%rd28];
	add.s32 	%r881, %r880, 1;
	st.local.u32 	[%rd28], %r881;
	shr.u32 	%r882, %r875, 14;
	cvt.u64.u32 	%rd29, %r882;
	and.b64  	%rd30, %rd29, 1020;
	add.s64 	%rd31, %rd4, %rd30;
	ld.local.u32 	%r883, [%rd31];
	add.s32 	%r884, %r883, 1;
	st.local.u32 	[%rd31], %r884;
	add.s32 	%r2495, %r2495, 1;
$L__BB0_13:
	setp.eq.s32 	%p16, %r13, 2;
	mov.u32 	%r2487, %r17;
	@%p16 bra 	$L__BB0_16;
	add.s32 	%r2487, %r11, 3;
	setp.ge.s32 	%p18, %r17, %r837;
	or.pred  	%p19, %p9, %p18;
	@%p19 bra 	$L__BB0_16;
	add.s32 	%r885, %r16, %r838;
	add.s32 	%r886, %r885, %r22;
	mul.wide.s32 	%rd32, %r886, 4;
	add.s64 	%rd33, %rd1, %rd32;
	ld.global.u32 	%r887, [%rd33];
	shl.b32 	%r888, %r887, 2;
	cvt.u64.u32 	%rd34, %r888;
	and.b64  	%rd35, %rd34, 1020;
	add.s64 	%rd36, %rd2, %rd35;
	ld.local.u32 	%r889, [%rd36];
	add.s32 	%r890, %r889, 1;
	st.local.u32 	[%rd36], %r890;
	shr.u32 	%r891, %r887, 6;
	cvt.u64.u32 	%rd37, %r891;
	and.b64  	%rd38, %rd37, 1020;
	add.s64 	%rd39, %rd3, %rd38;
	ld.local.u32 	%r892, [%rd39];
	add.s32 	%r893, %r892, 1;
	st.local.u32 	[%rd39], %r893;
	shr.u32 	%r894, %r887, 14;
	cvt.u64.u32 	%rd40, %r894;
	and.b64  	%rd41, %rd40, 1020;
	add.s64 	%rd42, %rd4, %rd41;
	ld.local.u32 	%r895, [%rd42];
	add.s32 	%r896, %r895, 1;
	st.local.u32 	[%rd42], %r896;
	add.s32 	%r2495, %r2495, 1;
$L__BB0_16:
	setp.lt.u32 	%p20, %r18, 3;
	@%p20 bra 	$L__BB0_27;
	add.s32 	%r897, %r2487, 3;
	mad.lo.s32 	%r2492, %r838, %r897, %r22;
	add.s32 	%r898, %r2487, 2;
	mad.lo.s32 	%r2491, %r838, %r898, %r22;
	mul.lo.s32 	%r899, %r838, %r2487;
	add.s32 	%r900, %r899, %r838;
	add.s32 	%r2490, %r22, %r900;
	add.s32 	%r2489, %r22, %r899;
$L__BB0_18:
	setp.ge.s32 	%p21, %r22, %r838;
	setp.ge.s32 	%p22, %r2487, %r837;
	or.pred  	%p23, %p21, %p22;
	@%p23 bra 	$L__BB0_20;
	mul.wide.s32 	%rd43, %r2489, 4;
	add.s64 	%rd44, %rd1, %rd43;
	ld.global.u32 	%r901, [%rd44];
	shl.b32 	%r902, %r901, 2;
	cvt.u64.u32 	%rd45, %r902;
	and.b64  	%rd46, %rd45, 1020;
	add.s64 	%rd47, %rd2, %rd46;
	ld.local.u32 	%r903, [%rd47];
	add.s32 	%r904, %r903, 1;
	st.local.u32 	[%rd47], %r904;
	shr.u32 	%r905, %r901, 6;
	cvt.u64.u32 	%rd48, %r905;
	and.b64  	%rd49, %rd48, 1020;
	add.s64 	%rd50, %rd3, %rd49;
	ld.local.u32 	%r906, [%rd50];
	add.s32 	%r907, %r906, 1;
	st.local.u32 	[%rd50], %r907;
	shr.u32 	%r908, %r901, 14;
	cvt.u64.u32 	%rd51, %r908;
	and.b64  	%rd52, %rd51, 1020;
	add.s64 	%rd53, %rd4, %rd52;
	ld.local.u32 	%r909, [%rd53];
	add.s32 	%r910, %r909, 1;
	st.local.u32 	[%rd53], %r910;
	add.s32 	%r2495, %r2495, 1;
$L__BB0_20:
	add.s32 	%r45, %r2487, 1;
	setp.ge.s32 	%p25, %r45, %r837;
	or.pred  	%p26, %p21, %p25;
	@%p26 bra 	$L__BB0_22;
	mul.wide.s32 	%rd54, %r2490, 4;
	add.s64 	%rd55, %rd1, %rd54;
	ld.global.u32 	%r911, [%rd55];
	shl.b32 	%r912, %r911, 2;
	cvt.u64.u32 	%rd56, %r912;
	and.b64  	%rd57, %rd56, 1020;
	add.s64 	%rd58, %rd2, %rd57;
	ld.local.u32 	%r913, [%rd58];
	add.s32 	%r914, %r913, 1;
	st.local.u32 	[%rd58], %r914;
	shr.u32 	%r915, %r911, 6;
	cvt.u64.u32 	%rd59, %r915;
	and.b64  	%rd60, %rd59, 1020;
	add.s64 	%rd61, %rd3, %rd60;
	ld.local.u32 	%r916, [%rd61];
	add.s32 	%r917, %r916, 1;
	st.local.u32 	[%rd61], %r917;
	shr.u32 	%r918, %r911, 14;
	cvt.u64.u32 	%rd62, %r918;
	and.b64  	%rd63, %rd62, 1020;
	add.s64 	%rd64, %rd4, %rd63;
	ld.local.u32 	%r919, [%rd64];
	add.s32 	%r920, %r919, 1;
	st.local.u32 	[%rd64], %r920;
	add.s32 	%r2495, %r2495, 1;
$L__BB0_22:
	add.s32 	%r48, %r45, 1;
	setp.ge.s32 	%p28, %r48, %r837;
	or.pred  	%p29, %p21, %p28;
	@%p29 bra 	$L__BB0_24;
	mul.wide.s32 	%rd65, %r2491, 4;
	add.s64 	%rd66, %rd1, %rd65;
	ld.global.u32 	%r921, [%rd66];
	shl.b32 	%r922, %r921, 2;
	cvt.u64.u32 	%rd67, %r922;
	and.b64  	%rd68, %rd67, 1020;
	add.s64 	%rd69, %rd2, %rd68;
	ld.local.u32 	%r923, [%rd69];
	add.s32 	%r924, %r923, 1;
	st.local.u32 	[%rd69], %r924;
	shr.u32 	%r925, %r921, 6;
	cvt.u64.u32 	%rd70, %r925;
	and.b64  	%rd71, %rd70, 1020;
	add.s64 	%rd72, %rd3, %rd71;
	ld.local.u32 	%r926, [%rd72];
	add.s32 	%r927, %r926, 1;
	st.local.u32 	[%rd72], %r927;
	shr.u32 	%r928, %r921, 14;
	cvt.u64.u32 	%rd73, %r928;
	and.b64  	%rd74, %rd73, 1020;
	add.s64 	%rd75, %rd4, %rd74;
	ld.local.u32 	%r929, [%rd75];
	add.s32 	%r930, %r929, 1;
	st.local.u32 	[%rd75], %r930;
	add.s32 	%r2495, %r2495, 1;
$L__BB0_24:
	add.s32 	%r51, %r48, 1;
	setp.ge.s32 	%p31, %r51, %r837;
	or.pred  	%p32, %p21, %p31;
	@%p32 bra 	$L__BB0_26;
	mul.wide.s32 	%rd76, %r2492, 4;
	add.s64 	%rd77, %rd1, %rd76;
	ld.global.u32 	%r931, [%rd77];
	shl.b32 	%r932, %r931, 2;
	cvt.u64.u32 	%rd78, %r932;
	and.b64  	%rd79, %rd78, 1020;
	add.s64 	%rd80, %rd2, %rd79;
	ld.local.u32 	%r933, [%rd80];
	add.s32 	%r934, %r933, 1;
	st.local.u32 	[%rd80], %r934;
	shr.u32 	%r935, %r931, 6;
	cvt.u64.u32 	%rd81, %r935;
	and.b64  	%rd82, %rd81, 1020;
	add.s64 	%rd83, %rd3, %rd82;
	ld.local.u32 	%r936, [%rd83];
	add.s32 	%r937, %r936, 1;
	st.local.u32 	[%rd83], %r937;
	shr.u32 	%r938, %r931, 14;
	cvt.u64.u32 	%rd84, %r938;
	and.b64  	%rd85, %rd84, 1020;
	add.s64 	%rd86, %rd4, %rd85;
	ld.local.u32 	%r939, [%rd86];
	add.s32 	%r940, %r939, 1;
	st.local.u32 	[%rd86], %r940;
	add.s32 	%r2495, %r2495, 1;
$L__BB0_26:
	add.s32 	%r2492, %r2492, %r5;
	add.s32 	%r2491, %r2491, %r5;
	add.s32 	%r2490, %r2490, %r5;
	add.s32 	%r2489, %r2489, %r5;
	setp.lt.s32 	%p33, %r51, %r12;
	add.s32 	%r2487, %r51, 1;
	@%p33 bra 	$L__BB0_18;
$L__BB0_27:
	add.s32 	%r2483, %r22, 1;
	setp.lt.s32 	%p34, %r22, %r8;
	@%p34 bra 	$L__BB0_6;
	shr.u32 	%r2501, %r2495, 1;
	ld.local.u32 	%r2500, [%rd2];
$L__BB0_29:
	setp.gt.u32 	%p35, %r2500, %r2501;
	mov.b32 	%r2502, 0;
	@%p35 bra 	$L__BB0_285;
	ld.local.u32 	%r943, [%rd2+4];
	add.s32 	%r63, %r943, %r2500;
	setp.gt.u32 	%p36, %r63, %r2501;
	mov.b32 	%r2502, 1;
	@%p36 bra 	$L__BB0_285;
	ld.local.u32 	%r945, [%rd2+8];
	add.s32 	%r64, %r945, %r63;
	setp.gt.u32 	%p37, %r64, %r2501;
	mov.b32 	%r2502, 2;
	@%p37 bra 	$L__BB0_285;
	ld.local.u32 	%r947, [%rd2+12];
	add.s32 	%r65, %r947, %r64;
	setp.gt.u32 	%p38, %r65, %r2501;
	mov.b32 	%r2502, 3;
	@%p38 bra 	$L__BB0_285;
	ld.local.u32 	%r949, [%rd2+16];
	add.s32 	%r66, %r949, %r65;
	setp.gt.u32 	%p39, %r66, %r2501;
	mov.b32 	%r2502, 4;
	@%p39 bra 	$L__BB0_285;
	ld.local.u32 	%r951, [%rd2+20];
	add.s32 	%r67, %r951, %r66;
	setp.gt.u32 	%p40, %r67, %r2501;
	mov.b32 	%r2502, 5;
	@%p40 bra 	$L__BB0_285;
	ld.local.u32 	%r953, [%rd2+24];
	add.s32 	%r68, %r953, %r67;
	setp.gt.u32 	%p41, %r68, %r2501;
	mov.b32 	%r2502, 6;
	@%p41 bra 	$L__BB0_285;
	ld.local.u32 	%r955, [%rd2+28];
	add.s32 	%r69, %r955, %r68;
	setp.gt.u32 	%p42, %r69, %r2501;
	mov.b32 	%r2502, 7;
	@%p42 bra 	$L__BB0_285;
	ld.local.u32 	%r957, [%rd2+32];
	add.s32 	%r70, %r957, %r69;
	setp.gt.u32 	%p43, %r70, %r2501;
	mov.b32 	%r2502, 8;
	@%p43 bra 	$L__BB0_285;
	ld.local.u32 	%r959, [%rd2+36];
	add.s32 	%r71, %r959, %r70;
	setp.gt.u32 	%p44, %r71, %r2501;
	mov.b32 	%r2502, 9;
	@%p44 bra 	$L__BB0_285;
	ld.local.u32 	%r961, [%rd2+40];
	add.s32 	%r72, %r961, %r71;
	setp.gt.u32 	%p45, %r72, %r2501;
	mov.b32 	%r2502, 10;
	@%p45 bra 	$L__BB0_285;
	ld.local.u32 	%r963, [%rd2+44];
	add.s32 	%r73, %r963, %r72;
	setp.gt.u32 	%p46, %r73, %r2501;
	mov.b32 	%r2502, 11;
	@%p46 bra 	$L__BB0_285;
	ld.local.u32 	%r965, [%rd2+48];
	add.s32 	%r74, %r965, %r73;
	setp.gt.u32 	%p47, %r74, %r2501;
	mov.b32 	%r2502, 12;
	@%p47 bra 	$L__BB0_285;
	ld.local.u32 	%r967, [%rd2+52];
	add.s32 	%r75, %r967, %r74;
	setp.gt.u32 	%p48, %r75, %r2501;
	mov.b32 	%r2502, 13;
	@%p48 bra 	$L__BB0_285;
	ld.local.u32 	%r969, [%rd2+56];
	add.s32 	%r76, %r969, %r75;
	setp.gt.u32 	%p49, %r76, %r2501;
	mov.b32 	%r2502, 14;
	@%p49 bra 	$L__BB0_285;
	ld.local.u32 	%r971, [%rd2+60];
	add.s32 	%r77, %r971, %r76;
	setp.gt.u32 	%p50, %r77, %r2501;
	mov.b32 	%r2502, 15;
	@%p50 bra 	$L__BB0_285;
	ld.local.u32 	%r973, [%rd2+64];
	add.s32 	%r78, %r973, %r77;
	setp.gt.u32 	%p51, %r78, %r2501;
	mov.b32 	%r2502, 16;
	@%p51 bra 	$L__BB0_285;
	ld.local.u32 	%r975, [%rd2+68];
	add.s32 	%r79, %r975, %r78;
	setp.gt.u32 	%p52, %r79, %r2501;
	mov.b32 	%r2502, 17;
	@%p52 bra 	$L__BB0_285;
	ld.local.u32 	%r977, [%rd2+72];
	add.s32 	%r80, %r977, %r79;
	setp.gt.u32 	%p53, %r80, %r2501;
	mov.b32 	%r2502, 18;
	@%p53 bra 	$L__BB0_285;
	ld.local.u32 	%r979, [%rd2+76];
	add.s32 	%r81, %r979, %r80;
	setp.gt.u32 	%p54, %r81, %r2501;
	mov.b32 	%r2502, 19;
	@%p54 bra 	$L__BB0_285;
	ld.local.u32 	%r981, [%rd2+80];
	add.s32 	%r82, %r981, %r81;
	setp.gt.u32 	%p55, %r82, %r2501;
	mov.b32 	%r2502, 20;
	@%p55 bra 	$L__BB0_285;
	ld.local.u32 	%r983, [%rd2+84];
	add.s32 	%r83, %r983, %r82;
	setp.gt.u32 	%p56, %r83, %r2501;
	mov.b32 	%r2502, 21;
	@%p56 bra 	$L__BB0_285;
	ld.local.u32 	%r985, [%rd2+88];
	add.s32 	%r84, %r985, %r83;
	setp.gt.u32 	%p57, %r84, %r2501;
	mov.b32 	%r2502, 22;
	@%p57 bra 	$L__BB0_285;
	ld.local.u32 	%r987, [%rd2+92];
	add.s32 	%r85, %r987, %r84;
	setp.gt.u32 	%p58, %r85, %r2501;
	mov.b32 	%r2502, 23;
	@%p58 bra 	$L__BB0_285;
	ld.local.u32 	%r989, [%rd2+96];
	add.s32 	%r86, %r989, %r85;
	setp.gt.u32 	%p59, %r86, %r2501;
	mov.b32 	%r2502, 24;
	@%p59 bra 	$L__BB0_285;
	ld.local.u32 	%r991, [%rd2+100];
	add.s32 	%r87, %r991, %r86;
	setp.gt.u32 	%p60, %r87, %r2501;
	mov.b32 	%r2502, 25;
	@%p60 bra 	$L__BB0_285;
	ld.local.u32 	%r993, [%rd2+104];
	add.s32 	%r88, %r993, %r87;
	setp.gt.u32 	%p61, %r88, %r2501;
	mov.b32 	%r2502, 26;
	@%p61 bra 	$L__BB0_285;
	ld.local.u32 	%r995, [%rd2+108];
	add.s32 	%r89, %r995, %r88;
	setp.gt.u32 	%p62, %r89, %r2501;
	mov.b32 	%r2502, 27;
	@%p62 bra 	$L__BB0_285;
	ld.local.u32 	%r997, [%rd2+112];
	add.s32 	%r90, %r997, %r89;
	setp.gt.u32 	%p63, %r90, %r2501;
	mov.b32 	%r2502, 28;
	@%p63 bra 	$L__BB0_285;
	ld.local.u32 	%r999, [%rd2+116];
	add.s32 	%r91, %r999, %r90;
	setp.gt.u32 	%p64, %r91, %r2501;
	mov.b32 	%r2502, 29;
	@%p64 bra 	$L__BB0_285;
	ld.local.u32 	%r1001, [%rd2+120];
	add.s32 	%r92, %r1001, %r91;
	setp.gt.u32 	%p65, %r92, %r2501;
	mov.b32 	%r2502, 30;
	@%p65 bra 	$L__BB0_285;
	ld.local.u32 	%r1003, [%rd2+124];
	add.s32 	%r93, %r1003, %r92;
	setp.gt.u32 	%p66, %r93, %r2501;
	mov.b32 	%r2502, 31;
	@%p66 bra 	$L__BB0_285;
	ld.local.u32 	%r1005, [%rd2+128];
	add.s32 	%r94, %r1005, %r93;
	setp.gt.u32 	%p67, %r94, %r2501;
	mov.b32 	%r2502, 32;
	@%p67 bra 	$L__BB0_285;
	ld.local.u32 	%r1007, [%rd2+132];
	add.s32 	%r95, %r1007, %r94;
	setp.gt.u32 	%p68, %r95, %r2501;
	mov.b32 	%r2502, 33;
	@%p68 bra 	$L__BB0_285;
	ld.local.u32 	%r1009, [%rd2+136];
	add.s32 	%r96, %r1009, %r95;
	setp.gt.u32 	%p69, %r96, %r2501;
	mov.b32 	%r2502, 34;
	@%p69 bra 	$L__BB0_285;
	ld.local.u32 	%r1011, [%rd2+140];
	add.s32 	%r97, %r1011, %r96;
	setp.gt.u32 	%p70, %r97, %r2501;
	mov.b32 	%r2502, 35;
	@%p70 bra 	$L__BB0_285;
	ld.local.u32 	%r1013, [%rd2+144];
	add.s32 	%r98, %r1013, %r97;
	setp.gt.u32 	%p71, %r98, %r2501;
	mov.b32 	%r2502, 36;
	@%p71 bra 	$L__BB0_285;
	ld.local.u32 	%r1015, [%rd2+148];
	add.s32 	%r99, %r1015, %r98;
	setp.gt.u32 	%p72, %r99, %r2501;
	mov.b32 	%r2502, 37;
	@%p72 bra 	$L__BB0_285;
	ld.local.u32 	%r1017, [%rd2+152];
	add.s32 	%r100, %r1017, %r99;
	setp.gt.u32 	%p73, %r100, %r2501;
	mov.b32 	%r2502, 38;
	@%p73 bra 	$L__BB0_285;
	ld.local.u32 	%r1019, [%rd2+156];
	add.s32 	%r101, %r1019, %r100;
	setp.gt.u32 	%p74, %r101, %r2501;
	mov.b32 	%r2502, 39;
	@%p74 bra 	$L__BB0_285;
	ld.local.u32 	%r1021, [%rd2+160];
	add.s32 	%r102, %r1021, %r101;
	setp.gt.u32 	%p75, %r102, %r2501;
	mov.b32 	%r2502, 40;
	@%p75 bra 	$L__BB0_285;
	ld.local.u32 	%r1023, [%rd2+164];
	add.s32 	%r103, %r1023, %r102;
	setp.gt.u32 	%p76, %r103, %r2501;
	mov.b32 	%r2502, 41;
	@%p76 bra 	$L__BB0_285;
	ld.local.u32 	%r1025, [%rd2+168];
	add.s32 	%r104, %r1025, %r103;
	setp.gt.u32 	%p77, %r104, %r2501;
	mov.b32 	%r2502, 42;
	@%p77 bra 	$L__BB0_285;
	ld.local.u32 	%r1027, [%rd2+172];
	add.s32 	%r105, %r1027, %r104;
	setp.gt.u32 	%p78, %r105, %r2501;
	mov.b32 	%r2502, 43;
	@%p78 bra 	$L__BB0_285;
	ld.local.u32 	%r1029, [%rd2+176];
	add.s32 	%r106, %r1029, %r105;
	setp.gt.u32 	%p79, %r106, %r2501;
	mov.b32 	%r2502, 44;
	@%p79 bra 	$L__BB0_285;
	ld.local.u32 	%r1031, [%rd2+180];
	add.s32 	%r107, %r1031, %r106;
	setp.gt.u32 	%p80, %r107, %r2501;
	mov.b32 	%r2502, 45;
	@%p80 bra 	$L__BB0_285;
	ld.local.u32 	%r1033, [%rd2+184];
	add.s32 	%r108, %r1033, %r107;
	setp.gt.u32 	%p81, %r108, %r2501;
	mov.b32 	%r2502, 46;
	@%p81 bra 	$L__BB0_285;
	ld.local.u32 	%r1035, [%rd2+188];
	add.s32 	%r109, %r1035, %r108;
	setp.gt.u32 	%p82, %r109, %r2501;
	mov.b32 	%r2502, 47;
	@%p82 bra 	$L__BB0_285;
	ld.local.u32 	%r1037, [%rd2+192];
	add.s32 	%r110, %r1037, %r109;
	setp.gt.u32 	%p83, %r110, %r2501;
	mov.b32 	%r2502, 48;
	@%p83 bra 	$L__BB0_285;
	ld.local.u32 	%r1039, [%rd2+196];
	add.s32 	%r111, %r1039, %r110;
	setp.gt.u32 	%p84, %r111, %r2501;
	mov.b32 	%r2502, 49;
	@%p84 bra 	$L__BB0_285;
	ld.local.u32 	%r1041, [%rd2+200];
	add.s32 	%r112, %r1041, %r111;
	setp.gt.u32 	%p85, %r112, %r2501;
	mov.b32 	%r2502, 50;
	@%p85 bra 	$L__BB0_285;
	ld.local.u32 	%r1043, [%rd2+204];
	add.s32 	%r113, %r1043, %r112;
	setp.gt.u32 	%p86, %r113, %r2501;
	mov.b32 	%r2502, 51;
	@%p86 bra 	$L__BB0_285;
	ld.local.u32 	%r1045, [%rd2+208];
	add.s32 	%r114, %r1045, %r113;
	setp.gt.u32 	%p87, %r114, %r2501;
	mov.b32 	%r2502, 52;
	@%p87 bra 	$L__BB0_285;
	ld.local.u32 	%r1047, [%rd2+212];
	add.s32 	%r115, %r1047, %r114;
	setp.gt.u32 	%p88, %r115, %r2501;
	mov.b32 	%r2502, 53;
	@%p88 bra 	$L__BB0_285;
	ld.local.u32 	%r1049, [%rd2+216];
	add.s32 	%r116, %r1049, %r115;
	setp.gt.u32 	%p89, %r116, %r2501;
	mov.b32 	%r2502, 54;
	@%p89 bra 	$L__BB0_285;
	ld.local.u32 	%r1051, [%rd2+220];
	add.s32 	%r117, %r1051, %r116;
	setp.gt.u32 	%p90, %r117, %r2501;
	mov.b32 	%r2502, 55;
	@%p90 bra 	$L__BB0_285;
	ld.local.u32 	%r1053, [%rd2+224];
	add.s32 	%r118, %r1053, %r117;
	setp.gt.u32 	%p91, %r118, %r2501;
	mov.b32 	%r2502, 56;
	@%p91 bra 	$L__BB0_285;
	ld.local.u32 	%r1055, [%rd2+228];
	add.s32 	%r119, %r1055, %r118;
	setp.gt.u32 	%p92, %r119, %r2501;
	mov.b32 	%r2502, 57;
	@%p92 bra 	$L__BB0_285;
	ld.local.u32 	%r1057, [%rd2+232];
	add.s32 	%r120, %r1057, %r119;
	setp.gt.u32 	%p93, %r120, %r2501;
	mov.b32 	%r2502, 58;
	@%p93 bra 	$L__BB0_285;
	ld.local.u32 	%r1059, [%rd2+236];
	add.s32 	%r121, %r1059, %r120;
	setp.gt.u32 	%p94, %r121, %r2501;
	mov.b32 	%r2502, 59;
	@%p94 bra 	$L__BB0_285;
	ld.local.u32 	%r1061, [%rd2+240];
	add.s32 	%r122, %r1061, %r121;
	setp.gt.u32 	%p95, %r122, %r2501;
	mov.b32 	%r2502, 60;
	@%p95 bra 	$L__BB0_285;
	ld.local.u32 	%r1063, [%rd2+244];
	add.s32 	%r123, %r1063, %r122;
	setp.gt.u32 	%p96, %r123, %r2501;
	mov.b32 	%r2502, 61;
	@%p96 bra 	$L__BB0_285;
	ld.local.u32 	%r1065, [%rd2+248];
	add.s32 	%r124, %r1065, %r123;
	setp.gt.u32 	%p97, %r124, %r2501;
	mov.b32 	%r2502, 62;
	@%p97 bra 	$L__BB0_285;
	ld.local.u32 	%r1067, [%rd2+252];
	add.s32 	%r125, %r1067, %r124;
	setp.gt.u32 	%p98, %r125, %r2501;
	mov.b32 	%r2502, 63;
	@%p98 bra 	$L__BB0_285;
	ld.local.u32 	%r1069, [%rd2+256];
	add.s32 	%r126, %r1069, %r125;
	setp.gt.u32 	%p99, %r126, %r2501;
	mov.b32 	%r2502, 64;
	@%p99 bra 	$L__BB0_285;
	ld.local.u32 	%r1071, [%rd2+260];
	add.s32 	%r127, %r1071, %r126;
	setp.gt.u32 	%p100, %r127, %r2501;
	mov.b32 	%r2502, 65;
	@%p100 bra 	$L__BB0_285;
	ld.local.u32 	%r1073, [%rd2+264];
	add.s32 	%r128, %r1073, %r127;
	setp.gt.u32 	%p101, %r128, %r2501;
	mov.b32 	%r2502, 66;
	@%p101 bra 	$L__BB0_285;
	ld.local.u32 	%r1075, [%rd2+268];
	add.s32 	%r129, %r1075, %r128;
	setp.gt.u32 	%p102, %r129, %r2501;
	mov.b32 	%r2502, 67;
	@%p102 bra 	$L__BB0_285;
	ld.local.u32 	%r1077, [%rd2+272];
	add.s32 	%r130, %r1077, %r129;
	setp.gt.u32 	%p103, %r130, %r2501;
	mov.b32 	%r2502, 68;
	@%p103 bra 	$L__BB0_285;
	ld.local.u32 	%r1079, [%rd2+276];
	add.s32 	%r131, %r1079, %r130;
	setp.gt.u32 	%p104, %r131, %r2501;
	mov.b32 	%r2502, 69;
	@%p104 bra 	$L__BB0_285;
	ld.local.u32 	%r1081, [%rd2+280];
	add.s32 	%r132, %r1081, %r131;
	setp.gt.u32 	%p105, %r132, %r2501;
	mov.b32 	%r2502, 70;
	@%p105 bra 	$L__BB0_285;
	ld.local.u32 	%r1083, [%rd2+284];
	add.s32 	%r133, %r1083, %r132;
	setp.gt.u32 	%p106, %r133, %r2501;
	mov.b32 	%r2502, 71;
	@%p106 bra 	$L__BB0_285;
	ld.local.u32 	%r1085, [%rd2+288];
	add.s32 	%r134, %r1085, %r133;
	setp.gt.u32 	%p107, %r134, %r2501;
	mov.b32 	%r2502, 72;
	@%p107 bra 	$L__BB0_285;
	ld.local.u32 	%r1087, [%rd2+292];
	add.s32 	%r135, %r1087, %r134;
	setp.gt.u32 	%p108, %r135, %r2501;
	mov.b32 	%r2502, 73;
	@%p108 bra 	$L__BB0_285;
	ld.local.u32 	%r1089, [%rd2+296];
	add.s32 	%r136, %r1089, %r135;
	setp.gt.u32 	%p109, %r136, %r2501;
	mov.b32 	%r2502, 74;
	@%p109 bra 	$L__BB0_285;
	ld.local.u32 	%r1091, [%rd2+300];
	add.s32 	%r137, %r1091, %r136;
	setp.gt.u32 	%p110, %r137, %r2501;
	mov.b32 	%r2502, 75;
	@%p110 bra 	$L__BB0_285;
	ld.local.u32 	%r1093, [%rd2+304];
	add.s32 	%r138, %r1093, %r137;
	setp.gt.u32 	%p111, %r138, %r2501;
	mov.b32 	%r2502, 76;
	@%p111 bra 	$L__BB0_285;
	ld.local.u32 	%r1095, [%rd2+308];
	add.s32 	%r139, %r1095, %r138;
	setp.gt.u32 	%p112, %r139, %r2501;
	mov.b32 	%r2502, 77;
	@%p112 bra 	$L__BB0_285;
	ld.local.u32 	%r1097, [%rd2+312];
	add.s32 	%r140, %r1097, %r139;
	setp.gt.u32 	%p113, %r140, %r2501;
	mov.b32 	%r2502, 78;
	@%p113 bra 	$L__BB0_285;
	ld.local.u32 	%r1099, [%rd2+316];
	add.s32 	%r141, %r1099, %r140;
	setp.gt.u32 	%p114, %r141, %r2501;
	mov.b32 	%r2502, 79;
	@%p114 bra 	$L__BB0_285;
	ld.local.u32 	%r1101, [%rd2+320];
	add.s32 	%r142, %r1101, %r141;
	setp.gt.u32 	%p115, %r142, %r2501;
	mov.b32 	%r2502, 80;
	@%p115 bra 	$L__BB0_285;
	ld.local.u32 	%r1103, [%rd2+324];
	add.s32 	%r143, %r1103, %r142;
	setp.gt.u32 	%p116, %r143, %r2501;
	mov.b32 	%r2502, 81;
	@%p116 bra 	$L__BB0_285;
	ld.local.u32 	%r1105, [%rd2+328];
	add.s32 	%r144, %r1105, %r143;
	setp.gt.u32 	%p117, %r144, %r2501;
	mov.b32 	%r2502, 82;
	@%p117 bra 	$L__BB0_285;
	ld.local.u32 	%r1107, [%rd2+332];
	add.s32 	%r145, %r1107, %r144;
	setp.gt.u32 	%p118, %r145, %r2501;
	mov.b32 	%r2502, 83;
	@%p118 bra 	$L__BB0_285;
	ld.local.u32 	%r1109, [%rd2+336];
	add.s32 	%r146, %r1109, %r145;
	setp.gt.u32 	%p119, %r146, %r2501;
	mov.b32 	%r2502, 84;
	@%p119 bra 	$L__BB0_285;
	ld.local.u32 	%r1111, [%rd2+340];
	add.s32 	%r147, %r1111, %r146;
	setp.gt.u32 	%p120, %r147, %r2501;
	mov.b32 	%r2502, 85;
	@%p120 bra 	$L__BB0_285;
	ld.local.u32 	%r1113, [%rd2+344];
	add.s32 	%r148, %r1113, %r147;
	setp.gt.u32 	%p121, %r148, %r2501;
	mov.b32 	%r2502, 86;
	@%p121 bra 	$L__BB0_285;
	ld.local.u32 	%r1115, [%rd2+348];
	add.s32 	%r149, %r1115, %r148;
	setp.gt.u32 	%p122, %r149, %r2501;
	mov.b32 	%r2502, 87;
	@%p122 bra 	$L__BB0_285;
	ld.local.u32 	%r1117, [%rd2+352];
	add.s32 	%r150, %r1117, %r149;
	setp.gt.u32 	%p123, %r150, %r2501;
	mov.b32 	%r2502, 88;
	@%p123 bra 	$L__BB0_285;
	ld.local.u32 	%r1119, [%rd2+356];
	add.s32 	%r151, %r1119, %r150;
	setp.gt.u32 	%p124, %r151, %r2501;
	mov.b32 	%r2502, 89;
	@%p124 bra 	$L__BB0_285;
	ld.local.u32 	%r1121, [%rd2+360];
	add.s32 	%r152, %r1121, %r151;
	setp.gt.u32 	%p125, %r152, %r2501;
	mov.b32 	%r2502, 90;
	@%p125 bra 	$L__BB0_285;
	ld.local.u32 	%r1123, [%rd2+364];
	add.s32 	%r153, %r1123, %r152;
	setp.gt.u32 	%p126, %r153, %r2501;
	mov.b32 	%r2502, 91;
	@%p126 bra 	$L__BB0_285;
	ld.local.u32 	%r1125, [%rd2+368];
	add.s32 	%r154, %r1125, %r153;
	setp.gt.u32 	%p127, %r154, %r2501;
	mov.b32 	%r2502, 92;
	@%p127 bra 	$L__BB0_285;
	ld.local.u32 	%r1127, [%rd2+372];
	add.s32 	%r155, %r1127, %r154;
	setp.gt.u32 	%p128, %r155, %r2501;
	mov.b32 	%r2502, 93;
	@%p128 bra 	$L__BB0_285;
	ld.local.u32 	%r1129, [%rd2+376];
	add.s32 	%r156, %r1129, %r155;
	setp.gt.u32 	%p129, %r156, %r2501;
	mov.b32 	%r2502, 94;
	@%p129 bra 	$L__BB0_285;
	ld.local.u32 	%r1131, [%rd2+380];
	add.s32 	%r157, %r1131, %r156;
	setp.gt.u32 	%p130, %r157, %r2501;
	mov.b32 	%r2502, 95;
	@%p130 bra 	$L__BB0_285;
	ld.local.u32 	%r1133, [%rd2+384];
	add.s32 	%r158, %r1133, %r157;
	setp.gt.u32 	%p131, %r158, %r2501;
	mov.b32 	%r2502, 96;
	@%p131 bra 	$L__BB0_285;
	ld.local.u32 	%r1135, [%rd2+388];
	add.s32 	%r159, %r1135, %r158;
	setp.gt.u32 	%p132, %r159, %r2501;
	mov.b32 	%r2502, 97;
	@%p132 bra 	$L__BB0_285;
	ld.local.u32 	%r1137, [%rd2+392];
	add.s32 	%r160, %r1137, %r159;
	setp.gt.u32 	%p133, %r160, %r2501;
	mov.b32 	%r2502, 98;
	@%p133 bra 	$L__BB0_285;
	ld.local.u32 	%r1139, [%rd2+396];
	add.s32 	%r161, %r1139, %r160;
	setp.gt.u32 	%p134, %r161, %r2501;
	mov.b32 	%r2502, 99;
	@%p134 bra 	$L__BB0_285;
	ld.local.u32 	%r1141, [%rd2+400];
	add.s32 	%r162, %r1141, %r161;
	setp.gt.u32 	%p135, %r162, %r2501;
	mov.b32 	%r2502, 100;
	@%p135 bra 	$L__BB0_285;
	ld.local.u32 	%r1143, [%rd2+404];
	add.s32 	%r163, %r1143, %r162;
	setp.gt.u32 	%p136, %r163, %r2501;
	mov.b32 	%r2502, 101;
	@%p136 bra 	$L__BB0_285;
	ld.local.u32 	%r1145, [%rd2+408];
	add.s32 	%r164, %r1145, %r163;
	setp.gt.u32 	%p137, %r164, %r2501;
	mov.b32 	%r2502, 102;
	@%p137 bra 	$L__BB0_285;
	ld.local.u32 	%r1147, [%rd2+412];
	add.s32 	%r165, %r1147, %r164;
	setp.gt.u32 	%p138, %r165, %r2501;
	mov.b32 	%r2502, 103;
	@%p138 bra 	$L__BB0_285;
	ld.local.u32 	%r1149, [%rd2+416];
	add.s32 	%r166, %r1149, %r165;
	setp.gt.u32 	%p139, %r166, %r2501;
	mov.b32 	%r2502, 104;
	@%p139 bra 	$L__BB0_285;
	ld.local.u32 	%r1151, [%rd2+420];
	add.s32 	%r167, %r1151, %r166;
	setp.gt.u32 	%p140, %r167, %r2501;
	mov.b32 	%r2502, 105;
	@%p140 bra 	$L__BB0_285;
	ld.local.u32 	%r1153, [%rd2+424];
	add.s32 	%r168, %r1153, %r167;
	setp.gt.u32 	%p141, %r168, %r2501;
	mov.b32 	%r2502, 106;
	@%p141 bra 	$L__BB0_285;
	ld.local.u32 	%r1155, [%rd2+428];
	add.s32 	%r169, %r1155, %r168;
	setp.gt.u32 	%p142, %r169, %r2501;
	mov.b32 	%r2502, 107;
	@%p142 bra 	$L__BB0_285;
	ld.local.u32 	%r1157, [%rd2+432];
	add.s32 	%r170, %r1157, %r169;
	setp.gt.u32 	%p143, %r170, %r2501;
	mov.b32 	%r2502, 108;
	@%p143 bra 	$L__BB0_285;
	ld.local.u32 	%r1159, [%rd2+436];
	add.s32 	%r171, %r1159, %r170;
	setp.gt.u32 	%p144, %r171, %r2501;
	mov.b32 	%r2502, 109;
	@%p144 bra 	$L__BB0_285;
	ld.local.u32 	%r1161, [%rd2+440];
	add.s32 	%r172, %r1161, %r171;
	setp.gt.u32 	%p145, %r172, %r2501;
	mov.b32 	%r2502, 110;
	@%p145 bra 	$L__BB0_285;
	ld.local.u32 	%r1163, [%rd2+444];
	add.s32 	%r173, %r1163, %r172;
	setp.gt.u32 	%p146, %r173, %r2501;
	mov.b32 	%r2502, 111;
	@%p146 bra 	$L__BB0_285;
	ld.local.u32 	%r1165, [%rd2+448];
	add.s32 	%r174, %r1165, %r173;
	setp.gt.u32 	%p147, %r174, %r2501;
	mov.b32 	%r2502, 112;
	@%p147 bra 	$L__BB0_285;
	ld.local.u32 	%r1167, [%rd2+452];
	add.s32 	%r175, %r1167, %r174;
	setp.gt.u32 	%p148, %r175, %r2501;
	mov.b32 	%r2502, 113;
	@%p148 bra 	$L__BB0_285;
	ld.local.u32 	%r1169, [%rd2+456];
	add.s32 	%r176, %r1169, %r175;
	setp.gt.u32 	%p149, %r176, %r2501;
	mov.b32 	%r2502, 114;
	@%p149 bra 	$L__BB0_285;
	ld.local.u32 	%r1171, [%rd2+460];
	add.s32 	%r177, %r1171, %r176;
	setp.gt.u32 	%p150, %r177, %r2501;
	mov.b32 	%r2502, 115;
	@%p150 bra 	$L__BB0_285;
	ld.local.u32 	%r1173, [%rd2+464];
	add.s32 	%r178, %r1173, %r177;
	setp.gt.u32 	%p151, %r178, %r2501;
	mov.b32 	%r2502, 116;
	@%p151 bra 	$L__BB0_285;
	ld.local.u32 	%r1175, [%rd2+468];
	add.s32 	%r179, %r1175, %r178;
	setp.gt.u32 	%p152, %r179, %r2501;
	mov.b32 	%r2502, 117;
	@%p152 bra 	$L__BB0_285;
	ld.local.u32 	%r1177, [%rd2+472];
	add.s32 	%r180, %r1177, %r179;
	setp.gt.u32 	%p153, %r180, %r2501;
	mov.b32 	%r2502, 118;
	@%p153 bra 	$L__BB0_285;
	ld.local.u32 	%r1179, [%rd2+476];
	add.s32 	%r181, %r1179, %r180;
	setp.gt.u32 	%p154, %r181, %r2501;
	mov.b32 	%r2502, 119;
	@%p154 bra 	$L__BB0_285;
	ld.local.u32 	%r1181, [%rd2+480];
	add.s32 	%r182, %r1181, %r181;
	setp.gt.u32 	%p155, %r182, %r2501;
	mov.b32 	%r2502, 120;
	@%p155 bra 	$L__BB0_285;
	ld.local.u32 	%r1183, [%rd2+484];
	add.s32 	%r183, %r1183, %r182;
	setp.gt.u32 	%p156, %r183, %r2501;
	mov.b32 	%r2502, 121;
	@%p156 bra 	$L__BB0_285;
	ld.local.u32 	%r1185, [%rd2+488];
	add.s32 	%r184, %r1185, %r183;
	setp.gt.u32 	%p157, %r184, %r2501;
	mov.b32 	%r2502, 122;
	@%p157 bra 	$L__BB0_285;
	ld.local.u32 	%r1187, [%rd2+492];
	add.s32 	%r185, %r1187, %r184;
	setp.gt.u32 	%p158, %r185, %r2501;
	mov.b32 	%r2502, 123;
	@%p158 bra 	$L__BB0_285;
	ld.local.u32 	%r1189, [%rd2+496];
	add.s32 	%r186, %r1189, %r185;
	setp.gt.u32 	%p159, %r186, %r2501;
	mov.b32 	%r2502, 124;
	@%p159 bra 	$L__BB0_285;
	ld.local.u32 	%r1191, [%rd2+500];
	add.s32 	%r187, %r1191, %r186;
	setp.gt.u32 	%p160, %r187, %r2501;
	mov.b32 	%r2502, 125;
	@%p160 bra 	$L__BB0_285;
	ld.local.u32 	%r1193, [%rd2+504];
	add.s32 	%r188, %r1193, %r187;
	setp.gt.u32 	%p161, %r188, %r2501;
	mov.b32 	%r2502, 126;
	@%p161 bra 	$L__BB0_285;
	ld.local.u32 	%r1195, [%rd2+508];
	add.s32 	%r189, %r1195, %r188;
	setp.gt.u32 	%p162, %r189, %r2501;
	mov.b32 	%r2502, 127;
	@%p162 bra 	$L__BB0_285;
	ld.local.u32 	%r1197, [%rd2+512];
	add.s32 	%r190, %r1197, %r189;
	setp.gt.u32 	%p163, %r190, %r2501;
	mov.b32 	%r2502, 128;
	@%p163 bra 	$L__BB0_285;
	ld.local.u32 	%r1199, [%rd2+516];
	add.s32 	%r191, %r1199, %r190;
	setp.gt.u32 	%p164, %r191, %r2501;
	mov.b32 	%r2502, 129;
	@%p164 bra 	$L__BB0_285;
	ld.local.u32 	%r1201, [%rd2+520];
	add.s32 	%r192, %r1201, %r191;
	setp.gt.u32 	%p165, %r192, %r2501;
	mov.b32 	%r2502, 130;
	@%p165 bra 	$L__BB0_285;
	ld.local.u32 	%r1203, [%rd2+524];
	add.s32 	%r193, %r1203, %r192;
	setp.gt.u32 	%p166, %r193, %r2501;
	mov.b32 	%r2502, 131;
	@%p166 bra 	$L__BB0_285;
	ld.local.u32 	%r1205, [%rd2+528];
	add.s32 	%r194, %r1205, %r193;
	setp.gt.u32 	%p167, %r194, %r2501;
	mov.b32 	%r2502, 132;
	@%p167 bra 	$L__BB0_285;
	ld.local.u32 	%r1207, [%rd2+532];
	add.s32 	%r195, %r1207, %r194;
	setp.gt.u32 	%p168, %r195, %r2501;
	mov.b32 	%r2502, 133;
	@%p168 bra 	$L__BB0_285;
	ld.local.u32 	%r1209, [%rd2+536];
	add.s32 	%r196, %r1209, %r195;
	setp.gt.u32 	%p169, %r196, %r2501;
	mov.b32 	%r2502, 134;
	@%p169 bra 	$L__BB0_285;
	ld.local.u32 	%r1211, [%rd2+540];
	add.s32 	%r197, %r1211, %r196;
	setp.gt.u32 	%p170, %r197, %r2501;
	mov.b32 	%r2502, 135;
	@%p170 bra 	$L__BB0_285;
	ld.local.u32 	%r1213, [%rd2+544];
	add.s32 	%r198, %r1213, %r197;
	setp.gt.u32 	%p171, %r198, %r2501;
	mov.b32 	%r2502, 136;
	@%p171 bra 	$L__BB0_285;
	ld.local.u32 	%r1215, [%rd2+548];
	add.s32 	%r199, %r1215, %r198;
	setp.gt.u32 	%p172, %r199, %r2501;
	mov.b32 	%r2502, 137;
	@%p172 bra 	$L__BB0_285;
	ld.local.u32 	%r1217, [%rd2+552];
	add.s32 	%r200, %r1217, %r199;
	setp.gt.u32 	%p173, %r200, %r2501;
	mov.b32 	%r2502, 138;
	@%p173 bra 	$L__BB0_285;
	ld.local.u32 	%r1219, [%rd2+556];
	add.s32 	%r201, %r1219, %r200;
	setp.gt.u32 	%p174, %r201, %r2501;
	mov.b32 	%r2502, 139;
	@%p174 bra 	$L__BB0_285;
	ld.local.u32 	%r1221, [%rd2+560];
	add.s32 	%r202, %r1221, %r201;
	setp.gt.u32 	%p175, %r202, %r2501;
	mov.b32 	%r2502, 140;
	@%p175 bra 	$L__BB0_285;
	ld.local.u32 	%r1223, [%rd2+564];
	add.s32 	%r203, %r1223, %r202;
	setp.gt.u32 	%p176, %r203, %r2501;
	mov.b32 	%r2502, 141;
	@%p176 bra 	$L__BB0_285;
	ld.local.u32 	%r1225, [%rd2+568];
	add.s32 	%r204, %r1225, %r203;
	setp.gt.u32 	%p177, %r204, %r2501;
	mov.b32 	%r2502, 142;
	@%p177 bra 	$L__BB0_285;
	ld.local.u32 	%r1227, [%rd2+572];
	add.s32 	%r205, %r1227, %r204;
	setp.gt.u32 	%p178, %r205, %r2501;
	mov.b32 	%r2502, 143;
	@%p178 bra 	$L__BB0_285;
	ld.local.u32 	%r1229, [%rd2+576];
	add.s32 	%r206, %r1229, %r205;
	setp.gt.u32 	%p179, %r206, %r2501;
	mov.b32 	%r2502, 144;
	@%p179 bra 	$L__BB0_285;
	ld.local.u32 	%r1231, [%rd2+580];
	add.s32 	%r207, %r1231, %r206;
	setp.gt.u32 	%p180, %r207, %r2501;
	mov.b32 	%r2502, 145;
	@%p180 bra 	$L__BB0_285;
	ld.local.u32 	%r1233, [%rd2+584];
	add.s32 	%r208, %r1233, %r207;
	setp.gt.u32 	%p181, %r208, %r2501;
	mov.b32 	%r2502, 146;
	@%p181 bra 	$L__BB0_285;
	ld.local.u32 	%r1235, [%rd2+588];
	add.s32 	%r209, %r1235, %r208;
	setp.gt.u32 	%p182, %r209, %r2501;
	mov.b32 	%r2502, 147;
	@%p182 bra 	$L__BB0_285;
	ld.local.u32 	%r1237, [%rd2+592];
	add.s32 	%r210, %r1237, %r209;
	setp.gt.u32 	%p183, %r210, %r2501;
	mov.b32 	%r2502, 148;
	@%p183 bra 	$L__BB0_285;
	ld.local.u32 	%r1239, [%rd2+596];
	add.s32 	%r211, %r1239, %r210;
	setp.gt.u32 	%p184, %r211, %r2501;
	mov.b32 	%r2502, 149;
	@%p184 bra 	$L__BB0_285;
	ld.local.u32 	%r1241, [%rd2+600];
	add.s32 	%r212, %r1241, %r211;
	setp.gt.u32 	%p185, %r212, %r2501;
	mov.b32 	%r2502, 150;
	@%p185 bra 	$L__BB0_285;
	ld.local.u32 	%r1243, [%rd2+604];
	add.s32 	%r213, %r1243, %r212;
	setp.gt.u32 	%p186, %r213, %r2501;
	mov.b32 	%r2502, 151;
	@%p186 bra 	$L__BB0_285;
	ld.local.u32 	%r1245, [%rd2+608];
	add.s32 	%r214, %r1245, %r213;
	setp.gt.u32 	%p187, %r214, %r2501;
	mov.b32 	%r2502, 152;
	@%p187 bra 	$L__BB0_285;
	ld.local.u32 	%r1247, [%rd2+612];
	add.s32 	%r215, %r1247, %r214;
	setp.gt.u32 	%p188, %r215, %r2501;
	mov.b32 	%r2502, 153;
	@%p188 bra 	$L__BB0_285;
	ld.local.u32 	%r1249, [%rd2+616];
	add.s32 	%r216, %r1249, %r215;
	setp.gt.u32 	%p189, %r216, %r2501;
	mov.b32 	%r2502, 154;
	@%p189 bra 	$L__BB0_285;
	ld.local.u32 	%r1251, [%rd2+620];
	add.s32 	%r217, %r1251, %r216;
	setp.gt.u32 	%p190, %r217, %r2501;
	mov.b32 	%r2502, 155;
	@%p190 bra 	$L__BB0_285;
	ld.local.u32 	%r1253, [%rd2+624];
	add.s32 	%r218, %r1253, %r217;
	setp.gt.u32 	%p191, %r218, %r2501;
	mov.b32 	%r2502, 156;
	@%p191 bra 	$L__BB0_285;
	ld.local.u32 	%r1255, [%rd2+628];
	add.s32 	%r219, %r1255, %r218;
	setp.gt.u32 	%p192, %r219, %r2501;
	mov.b32 	%r2502, 157;
	@%p192 bra 	$L__BB0_285;
	ld.local.u32 	%r1257, [%rd2+632];
	add.s32 	%r220, %r1257, %r219;
	setp.gt.u32 	%p193, %r220, %r2501;
	mov.b32 	%r2502, 158;
	@%p193 bra 	$L__BB0_285;
	ld.local.u32 	%r1259, [%rd2+636];
	add.s32 	%r221, %r1259, %r220;
	setp.gt.u32 	%p194, %r221, %r2501;
	mov.b32 	%r2502, 159;
	@%p194 bra 	$L__BB0_285;
	ld.local.u32 	%r1261, [%rd2+640];
	add.s32 	%r222, %r1261, %r221;
	setp.gt.u32 	%p195, %r222, %r2501;
	mov.b32 	%r2502, 160;
	@%p195 bra 	$L__BB0_285;
	ld.local.u32 	%r1263, [%rd2+644];
	add.s32 	%r223, %r1263, %r222;
	setp.gt.u32 	%p196, %r223, %r2501;
	mov.b32 	%r2502, 161;
	@%p196 bra 	$L__BB0_285;
	ld.local.u32 	%r1265, [%rd2+648];
	add.s32 	%r224, %r1265, %r223;
	setp.gt.u32 	%p197, %r224, %r2501;
	mov.b32 	%r2502, 162;
	@%p197 bra 	$L__BB0_285;
	ld.local.u32 	%r1267, [%rd2+652];
	add.s32 	%r225, %r1267, %r224;
	setp.gt.u32 	%p198, %r225, %r2501;
	mov.b32 	%r2502, 163;
	@%p198 bra 	$L__BB0_285;
	ld.local.u32 	%r1269, [%rd2+656];
	add.s32 	%r226, %r1269, %r225;
	setp.gt.u32 	%p199, %r226, %r2501;
	mov.b32 	%r2502, 164;
	@%p199 bra 	$L__BB0_285;
	ld.local.u32 	%r1271, [%rd2+660];
	add.s32 	%r227, %r1271, %r226;
	setp.gt.u32 	%p200, %r227, %r2501;
	mov.b32 	%r2502, 165;
	@%p200 bra 	$L__BB0_285;
	ld.local.u32 	%r1273, [%rd2+664];
	add.s32 	%r228, %r1273, %r227;
	setp.gt.u32 	%p201, %r228, %r2501;
	mov.b32 	%r2502, 166;
	@%p201 bra 	$L__BB0_285;
	ld.local.u32 	%r1275, [%rd2+668];
	add.s32 	%r229, %r1275, %r228;
	setp.gt.u32 	%p202, %r229, %r2501;
	mov.b32 	%r2502, 167;
	@%p202 bra 	$L__BB0_285;
	ld.local.u32 	%r1277, [%rd2+672];
	add.s32 	%r230, %r1277, %r229;
	setp.gt.u32 	%p203, %r230, %r2501;
	mov.b32 	%r2502, 168;
	@%p203 bra 	$L__BB0_285;
	ld.local.u32 	%r1279, [%rd2+676];
	add.s32 	%r231, %r1279, %r230;
	setp.gt.u32 	%p204, %r231, %r2501;
	mov.b32 	%r2502, 169;
	@%p204 bra 	$L__BB0_285;
	ld.local.u32 	%r1281, [%rd2+680];
	add.s32 	%r232, %r1281, %r231;
	setp.gt.u32 	%p205, %r232, %r2501;
	mov.b32 	%r2502, 170;
	@%p205 bra 	$L__BB0_285;
	ld.local.u32 	%r1283, [%rd2+684];
	add.s32 	%r233, %r1283, %r232;
	setp.gt.u32 	%p206, %r233, %r2501;
	mov.b32 	%r2502, 171;
	@%p206 bra 	$L__BB0_285;
	ld.local.u32 	%r1285, [%rd2+688];
	add.s32 	%r234, %r1285, %r233;
	setp.gt.u32 	%p207, %r234, %r2501;
	mov.b32 	%r2502, 172;
	@%p207 bra 	$L__BB0_285;
	ld.local.u32 	%r1287, [%rd2+692];
	add.s32 	%r235, %r1287, %r234;
	setp.gt.u32 	%p208, %r235, %r2501;
	mov.b32 	%r2502, 173;
	@%p208 bra 	$L__BB0_285;
	ld.local.u32 	%r1289, [%rd2+696];
	add.s32 	%r236, %r1289, %r235;
	setp.gt.u32 	%p209, %r236, %r2501;
	mov.b32 	%r2502, 174;
	@%p209 bra 	$L__BB0_285;
	ld.local.u32 	%r1291, [%rd2+700];
	add.s32 	%r237, %r1291, %r236;
	setp.gt.u32 	%p210, %r237, %r2501;
	mov.b32 	%r2502, 175;
	@%p210 bra 	$L__BB0_285;
	ld.local.u32 	%r1293, [%rd2+704];
	add.s32 	%r238, %r1293, %r237;
	setp.gt.u32 	%p211, %r238, %r2501;
	mov.b32 	%r2502, 176;
	@%p211 bra 	$L__BB0_285;
	ld.local.u32 	%r1295, [%rd2+708];
	add.s32 	%r239, %r1295, %r238;
	setp.gt.u32 	%p212, %r239, %r2501;
	mov.b32 	%r2502, 177;
	@%p212 bra 	$L__BB0_285;
	ld.local.u32 	%r1297, [%rd2+712];
	add.s32 	%r240, %r1297, %r239;
	setp.gt.u32 	%p213, %r240, %r2501;
	mov.b32 	%r2502, 178;
	@%p213 bra 	$L__BB0_285;
	ld.local.u32 	%r1299, [%rd2+716];
	add.s32 	%r241, %r1299, %r240;
	setp.gt.u32 	%p214, %r241, %r2501;
	mov.b32 	%r2502, 179;
	@%p214 bra 	$L__BB0_285;
	ld.local.u32 	%r1301, [%rd2+720];
	add.s32 	%r242, %r1301, %r241;
	setp.gt.u32 	%p215, %r242, %r2501;
	mov.b32 	%r2502, 180;
	@%p215 bra 	$L__BB0_285;
	ld.local.u32 	%r1303, [%rd2+724];
	add.s32 	%r243, %r1303, %r242;
	setp.gt.u32 	%p216, %r243, %r2501;
	mov.b32 	%r2502, 181;
	@%p216 bra 	$L__BB0_285;
	ld.local.u32 	%r1305, [%rd2+728];
	add.s32 	%r244, %r1305, %r243;
	setp.gt.u32 	%p217, %r244, %r2501;
	mov.b32 	%r2502, 182;
	@%p217 bra 	$L__BB0_285;
	ld.local.u32 	%r1307, [%rd2+732];
	add.s32 	%r245, %r1307, %r244;
	setp.gt.u32 	%p218, %r245, %r2501;
	mov.b32 	%r2502, 183;
	@%p218 bra 	$L__BB0_285;
	ld.local.u32 	%r1309, [%rd2+736];
	add.s32 	%r246, %r1309, %r245;
	setp.gt.u32 	%p219, %r246, %r2501;
	mov.b32 	%r2502, 184;
	@%p219 bra 	$L__BB0_285;
	ld.local.u32 	%r1311, [%rd2+740];
	add.s32 	%r247, %r1311, %r246;
	setp.gt.u32 	%p220, %r247, %r2501;
	mov.b32 	%r2502, 185;
	@%p220 bra 	$L__BB0_285;
	ld.local.u32 	%r1313, [%rd2+744];
	add.s32 	%r248, %r1313, %r247;
	setp.gt.u32 	%p221, %r248, %r2501;
	mov.b32 	%r2502, 186;
	@%p221 bra 	$L__BB0_285;
	ld.local.u32 	%r1315, [%rd2+748];
	add.s32 	%r249, %r1315, %r248;
	setp.gt.u32 	%p222, %r249, %r2501;
	mov.b32 	%r2502, 187;
	@%p222 bra 	$L__BB0_285;
	ld.local.u32 	%r1317, [%rd2+752];
	add.s32 	%r250, %r1317, %r249;
	setp.gt.u32 	%p223, %r250, %r2501;
	mov.b32 	%r2502, 188;
	@%p223 bra 	$L__BB0_285;
	ld.local.u32 	%r1319, [%rd2+756];
	add.s32 	%r251, %r1319, %r250;
	setp.gt.u32 	%p224, %r251, %r2501;
	mov.b32 	%r2502, 189;
	@%p224 bra 	$L__BB0_285;
	ld.local.u32 	%r1321, [%rd2+760];
	add.s32 	%r252, %r1321, %r251;
	setp.gt.u32 	%p225, %r252, %r2501;
	mov.b32 	%r2502, 190;
	@%p225 bra 	$L__BB0_285;
	ld.local.u32 	%r1323, [%rd2+764];
	add.s32 	%r253, %r1323, %r252;
	setp.gt.u32 	%p226, %r253, %r2501;
	mov.b32 	%r2502, 191;
	@%p226 bra 	$L__BB0_285;
	ld.local.u32 	%r1325, [%rd2+768];
	add.s32 	%r254, %r1325, %r253;
	setp.gt.u32 	%p227, %r254, %r2501;
	mov.b32 	%r2502, 192;
	@%p227 bra 	$L__BB0_285;
	ld.local.u32 	%r1327, [%rd2+772];
	add.s32 	%r255, %r1327, %r254;
	setp.gt.u32 	%p228, %r255, %r2501;
	mov.b32 	%r2502, 193;
	@%p228 bra 	$L__BB0_285;
	ld.local.u32 	%r1329, [%rd2+776];
	add.s32 	%r256, %r1329, %r255;
	setp.gt.u32 	%p229, %r256, %r2501;
	mov.b32 	%r2502, 194;
	@%p229 bra 	$L__BB0_285;
	ld.local.u32 	%r1331, [%rd2+780];
	add.s32 	%r257, %r1331, %r256;
	setp.gt.u32 	%p230, %r257, %r2501;
	mov.b32 	%r2502, 195;
	@%p230 bra 	$L__BB0_285;
	ld.local.u32 	%r1333, [%rd2+784];
	add.s32 	%r258, %r1333, %r257;
	setp.gt.u32 	%p231, %r258, %r2501;
	mov.b32 	%r2502, 196;
	@%p231 bra 	$L__BB0_285;
	ld.local.u32 	%r1335, [%rd2+788];
	add.s32 	%r259, %r1335, %r258;
	setp.gt.u32 	%p232, %r259, %r2501;
	mov.b32 	%r2502, 197;
	@%p232 bra 	$L__BB0_285;
	ld.local.u32 	%r1337, [%rd2+792];
	add.s32 	%r260, %r1337, %r259;
	setp.gt.u32 	%p233, %r260, %r2501;
	mov.b32 	%r2502, 198;
	@%p233 bra 	$L__BB0_285;
	ld.local.u32 	%r1339, [%rd2+796];
	add.s32 	%r261, %r1339, %r260;
	setp.gt.u32 	%p234, %r261, %r2501;
	mov.b32 	%r2502, 199;
	@%p234 bra 	$L__BB0_285;
	ld.local.u32 	%r1341, [%rd2+800];
	add.s32 	%r262, %r1341, %r261;
	setp.gt.u32 	%p235, %r262, %r2501;
	mov.b32 	%r2502, 200;
	@%p235 bra 	$L__BB0_285;
	ld.local.u32 	%r1343, [%rd2+804];
	add.s32 	%r263, %r1343, %r262;
	setp.gt.u32 	%p236, %r263, %r2501;
	mov.b32 	%r2502, 201;
	@%p236 bra 	$L__BB0_285;
	ld.local.u32 	%r1345, [%rd2+808];
	add.s32 	%r264, %r1345, %r263;
	setp.gt.u32 	%p237, %r264, %r2501;
	mov.b32 	%r2502, 202;
	@%p237 bra 	$L__BB0_285;
	ld.local.u32 	%r1347, [%rd2+812];
	add.s32 	%r265, %r1347, %r264;
	setp.gt.u32 	%p238, %r265, %r2501;
	mov.b32 	%r2502, 203;
	@%p238 bra 	$L__BB0_285;
	ld.local.u32 	%r1349, [%rd2+816];
	add.s32 	%r266, %r1349, %r265;
	setp.gt.u32 	%p239, %r266, %r2501;
	mov.b32 	%r2502, 204;
	@%p239 bra 	$L__BB0_285;
	ld.local.u32 	%r1351, [%rd2+820];
	add.s32 	%r267, %r1351, %r266;
	setp.gt.u32 	%p240, %r267, %r2501;
	mov.b32 	%r2502, 205;
	@%p240 bra 	$L__BB0_285;
	ld.local.u32 	%r1353, [%rd2+824];
	add.s32 	%r268, %r1353, %r267;
	setp.gt.u32 	%p241, %r268, %r2501;
	mov.b32 	%r2502, 206;
	@%p241 bra 	$L__BB0_285;
	ld.local.u32 	%r1355, [%rd2+828];
	add.s32 	%r269, %r1355, %r268;
	setp.gt.u32 	%p242, %r269, %r2501;
	mov.b32 	%r2502, 207;
	@%p242 bra 	$L__BB0_285;
	ld.local.u32 	%r1357, [%rd2+832];
	add.s32 	%r270, %r1357, %r269;
	setp.gt.u32 	%p243, %r270, %r2501;
	mov.b32 	%r2502, 208;
	@%p243 bra 	$L__BB0_285;
	ld.local.u32 	%r1359, [%rd2+836];
	add.s32 	%r271, %r1359, %r270;
	setp.gt.u32 	%p244, %r271, %r2501;
	mov.b32 	%r2502, 209;
	@%p244 bra 	$L__BB0_285;
	ld.local.u32 	%r1361, [%rd2+840];
	add.s32 	%r272, %r1361, %r271;
	setp.gt.u32 	%p245, %r272, %r2501;
	mov.b32 	%r2502, 210;
	@%p245 bra 	$L__BB0_285;
	ld.local.u32 	%r1363, [%rd2+844];
	add.s32 	%r273, %r1363, %r272;
	setp.gt.u32 	%p246, %r273, %r2501;
	mov.b32 	%r2502, 211;
	@%p246 bra 	$L__BB0_285;
	ld.local.u32 	%r1365, [%rd2+848];
	add.s32 	%r274, %r1365, %r273;
	setp.gt.u32 	%p247, %r274, %r2501;
	mov.b32 	%r2502, 212;
	@%p247 bra 	$L__BB0_285;
	ld.local.u32 	%r1367, [%rd2+852];
	add.s32 	%r275, %r1367, %r274;
	setp.gt.u32 	%p248, %r275, %r2501;
	mov.b32 	%r2502, 213;
	@%p248 bra 	$L__BB0_285;
	ld.local.u32 	%r1369, [%rd2+856];
	add.s32 	%r276, %r1369, %r275;
	setp.gt.u32 	%p249, %r276, %r2501;
	mov.b32 	%r2502, 214;
	@%p249 bra 	$L__BB0_285;
	ld.local.u32 	%r1371, [%rd2+860];
	add.s32 	%r277, %r1371, %r276;
	setp.gt.u32 	%p250, %r277, %r2501;
	mov.b32 	%r2502, 215;
	@%p250 bra 	$L__BB0_285;
	ld.local.u32 	%r1373, [%rd2+864];
	add.s32 	%r278, %r1373, %r277;
	setp.gt.u32 	%p251, %r278, %r2501;
	mov.b32 	%r2502, 216;
	@%p251 bra 	$L__BB0_285;
	ld.local.u32 	%r1375, [%rd2+868];
	add.s32 	%r279, %r1375, %r278;
	setp.gt.u32 	%p252, %r279, %r2501;
	mov.b32 	%r2502, 217;
	@%p252 bra 	$L__BB0_285;
	ld.local.u32 	%r1377, [%rd2+872];
	add.s32 	%r280, %r1377, %r279;
	setp.gt.u32 	%p253, %r280, %r2501;
	mov.b32 	%r2502, 218;
	@%p253 bra 	$L__BB0_285;
	ld.local.u32 	%r1379, [%rd2+876];
	add.s32 	%r281, %r1379, %r280;
	setp.gt.u32 	%p254, %r281, %r2501;
	mov.b32 	%r2502, 219;
	@%p254 bra 	$L__BB0_285;
	ld.local.u32 	%r1381, [%rd2+880];
	add.s32 	%r282, %r1381, %r281;
	setp.gt.u32 	%p255, %r282, %r2501;
	mov.b32 	%r2502, 220;
	@%p255 bra 	$L__BB0_285;
	ld.local.u32 	%r1383, [%rd2+884];
	add.s32 	%r283, %r1383, %r282;
	setp.gt.u32 	%p256, %r283, %r2501;
	mov.b32 	%r2502, 221;
	@%p256 bra 	$L__BB0_285;
	ld.local.u32 	%r1385, [%rd2+888];
	add.s32 	%r284, %r1385, %r283;
	setp.gt.u32 	%p257, %r284, %r2501;
	mov.b32 	%r2502, 222;
	@%p257 bra 	$L__BB0_285;
	ld.local.u32 	%r1387, [%rd2+892];
	add.s32 	%r285, %r1387, %r284;
	setp.gt.u32 	%p258, %r285, %r2501;
	mov.b32 	%r2502, 223;
	@%p258 bra 	$L__BB0_285;
	ld.local.u32 	%r1389, [%rd2+896];
	add.s32 	%r286, %r1389, %r285;
	setp.gt.u32 	%p259, %r286, %r2501;
	mov.b32 	%r2502, 224;
	@%p259 bra 	$L__BB0_285;
	ld.local.u32 	%r1391, [%rd2+900];
	add.s32 	%r287, %r1391, %r286;
	setp.gt.u32 	%p260, %r287, %r2501;
	mov.b32 	%r2502, 225;
	@%p260 bra 	$L__BB0_285;
	ld.local.u32 	%r1393, [%rd2+904];
	add.s32 	%r288, %r1393, %r287;
	setp.gt.u32 	%p261, %r288, %r2501;
	mov.b32 	%r2502, 226;
	@%p261 bra 	$L__BB0_285;
	ld.local.u32 	%r1395, [%rd2+908];
	add.s32 	%r289, %r1395, %r288;
	setp.gt.u32 	%p262, %r289, %r2501;
	mov.b32 	%r2502, 227;
	@%p262 bra 	$L__BB0_285;
	ld.local.u32 	%r1397, [%rd2+912];
	add.s32 	%r290, %r1397, %r289;
	setp.gt.u32 	%p263, %r290, %r2501;
	mov.b32 	%r2502, 228;
	@%p263 bra 	$L__BB0_285;
	ld.local.u32 	%r1399, [%rd2+916];
	add.s32 	%r291, %r1399, %r290;
	setp.gt.u32 	%p264, %r291, %r2501;
	mov.b32 	%r2502, 229;
	@%p264 bra 	$L__BB0_285;
	ld.local.u32 	%r1401, [%rd2+920];
	add.s32 	%r292, %r1401, %r291;
	setp.gt.u32 	%p265, %r292, %r2501;
	mov.b32 	%r2502, 230;
	@%p265 bra 	$L__BB0_285;
	ld.local.u32 	%r1403, [%rd2+924];
	add.s32 	%r293, %r1403, %r292;
	setp.gt.u32 	%p266, %r293, %r2501;
	mov.b32 	%r2502, 231;
	@%p266 bra 	$L__BB0_285;
	ld.local.u32 	%r1405, [%rd2+928];
	add.s32 	%r294, %r1405, %r293;
	setp.gt.u32 	%p267, %r294, %r2501;
	mov.b32 	%r2502, 232;
	@%p267 bra 	$L__BB0_285;
	ld.local.u32 	%r1407, [%rd2+932];
	add.s32 	%r295, %r1407, %r294;
	setp.gt.u32 	%p268, %r295, %r2501;
	mov.b32 	%r2502, 233;
	@%p268 bra 	$L__BB0_285;
	ld.local.u32 	%r1409, [%rd2+936];
	add.s32 	%r296, %r1409, %r295;
	setp.gt.u32 	%p269, %r296, %r2501;
	mov.b32 	%r2502, 234;
	@%p269 bra 	$L__BB0_285;
	ld.local.u32 	%r1411, [%rd2+940];
	add.s32 	%r297, %r1411, %r296;
	setp.gt.u32 	%p270, %r297, %r2501;
	mov.b32 	%r2502, 235;
	@%p270 bra 	$L__BB0_285;
	ld.local.u32 	%r1413, [%rd2+944];
	add.s32 	%r298, %r1413, %r297;
	setp.gt.u32 	%p271, %r298, %r2501;
	mov.b32 	%r2502, 236;
	@%p271 bra 	$L__BB0_285;
	ld.local.u32 	%r1415, [%rd2+948];
	add.s32 	%r299, %r1415, %r298;
	setp.gt.u32 	%p272, %r299, %r2501;
	mov.b32 	%r2502, 237;
	@%p272 bra 	$L__BB0_285;
	ld.local.u32 	%r1417, [%rd2+952];
	add.s32 	%r300, %r1417, %r299;
	setp.gt.u32 	%p273, %r300, %r2501;
	mov.b32 	%r2502, 238;
	@%p273 bra 	$L__BB0_285;
	ld.local.u32 	%r1419, [%rd2+956];
	add.s32 	%r301, %r1419, %r300;
	setp.gt.u32 	%p274, %r301, %r2501;
	mov.b32 	%r2502, 239;
	@%p274 bra 	$L__BB0_285;
	ld.local.u32 	%r1421, [%rd2+960];
	add.s32 	%r302, %r1421, %r301;
	setp.gt.u32 	%p275, %r302, %r2501;
	mov.b32 	%r2502, 240;
	@%p275 bra 	$L__BB0_285;
	ld.local.u32 	%r1423, [%rd2+964];
	add.s32 	%r303, %r1423, %r302;
	setp.gt.u32 	%p276, %r303, %r2501;
	mov.b32 	%r2502, 241;
	@%p276 bra 	$L__BB0_285;
	ld.local.u32 	%r1425, [%rd2+968];
	add.s32 	%r304, %r1425, %r303;
	setp.gt.u32 	%p277, %r304, %r2501;
	mov.b32 	%r2502, 242;
	@%p277 bra 	$L__BB0_285;
	ld.local.u32 	%r1427, [%rd2+972];
	add.s32 	%r305, %r1427, %r304;
	setp.gt.u32 	%p278, %r305, %r2501;
	mov.b32 	%r2502, 243;
	@%p278 bra 	$L__BB0_285;
	ld.local.u32 	%r1429, [%rd2+976];
	add.s32 	%r306, %r1429, %r305;
	setp.gt.u32 	%p279, %r306, %r2501;
	mov.b32 	%r2502, 244;
	@%p279 bra 	$L__BB0_285;
	ld.local.u32 	%r1431, [%rd2+980];
	add.s32 	%r307, %r1431, %r306;
	setp.gt.u32 	%p280, %r307, %r2501;
	mov.b32 	%r2502, 245;
	@%p280 bra 	$L__BB0_285;
	ld.local.u32 	%r1433, [%rd2+984];
	add.s32 	%r308, %r1433, %r307;
	setp.gt.u32 	%p281, %r308, %r2501;
	mov.b32 	%r2502, 246;
	@%p281 bra 	$L__BB0_285;
	ld.local.u32 	%r1435, [%rd2+988];
	add.s32 	%r309, %r1435, %r308;
	setp.gt.u32 	%p282, %r309, %r2501;
	mov.b32 	%r2502, 247;
	@%p282 bra 	$L__BB0_285;
	ld.local.u32 	%r1437, [%rd2+992];
	add.s32 	%r310, %r1437, %r309;
	setp.gt.u32 	%p283, %r310, %r2501;
	mov.b32 	%r2502, 248;
	@%p283 bra 	$L__BB0_285;
	ld.local.u32 	%r1439, [%rd2+996];
	add.s32 	%r311, %r1439, %r310;
	setp.gt.u32 	%p284, %r311, %r2501;
	mov.b32 	%r2502, 249;
	@%p284 bra 	$L__BB0_285;
	ld.local.u32 	%r1441, [%rd2+1000];
	add.s32 	%r312, %r1441, %r311;
	setp.gt.u32 	%p285, %r312, %r2501;
	mov.b32 	%r2502, 250;
	@%p285 bra 	$L__BB0_285;
	ld.local.u32 	%r1443, [%rd2+1004];
	add.s32 	%r313, %r1443, %r312;
	setp.gt.u32 	%p286, %r313, %r2501;
	mov.b32 	%r2502, 251;
	@%p286 bra 	$L__BB0_285;
	ld.local.u32 	%r1445, [%rd2+1008];
	add.s32 	%r314, %r1445, %r313;
	setp.gt.u32 	%p287, %r314, %r2501;
	mov.b32 	%r2502, 252;
	@%p287 bra 	$L__BB0_285;
	ld.local.u32 	%r1447, [%rd2+1012];
	add.s32 	%r315, %r1447, %r314;
	setp.gt.u32 	%p288, %r315, %r2501;
	mov.b32 	%r2502, 253;
	@%p288 bra 	$L__BB0_285;
	ld.local.u32 	%r1449, [%rd2+1016];
	add.s32 	%r316, %r1449, %r315;
	setp.gt.u32 	%p289, %r316, %r2501;
	mov.b32 	%r2502, 254;
	@%p289 bra 	$L__BB0_285;
	ld.local.u32 	%r1450, [%rd2+1020];
	add.s32 	%r1451, %r1450, %r316;
	setp.gt.u32 	%p290, %r1451, %r2501;
	selp.b32 	%r317, 255, 0, %p290;
	mov.u32 	%r2502, %r317;
$L__BB0_285:
	ld.local.u32 	%r319, [%rd3];
	setp.gt.u32 	%p291, %r319, %r2501;
	mov.b32 	%r2503, 0;
	@%p291 bra 	$L__BB0_541;
	ld.local.u32 	%r1454, [%rd3+4];
	add.s32 	%r320, %r1454, %r319;
	setp.gt.u32 	%p292, %r320, %r2501;
	mov.b32 	%r2503, 256;
	@%p292 bra 	$L__BB0_541;
	ld.local.u32 	%r1456, [%rd3+8];
	add.s32 	%r321, %r1456, %r320;
	setp.gt.u32 	%p293, %r321, %r2501;
	mov.b32 	%r2503, 512;
	@%p293 bra 	$L__BB0_541;
	ld.local.u32 	%r1458, [%rd3+12];
	add.s32 	%r322, %r1458, %r321;
	setp.gt.u32 	%p294, %r322, %r2501;
	mov.b32 	%r2503, 768;
	@%p294 bra 	$L__BB0_541;
	ld.local.u32 	%r1460, [%rd3+16];
	add.s32 	%r323, %r1460, %r322;
	setp.gt.u32 	%p295, %r323, %r2501;
	mov.b32 	%r2503, 1024;
	@%p295 bra 	$L__BB0_541;
	ld.local.u32 	%r1462, [%rd3+20];
	add.s32 	%r324, %r1462, %r323;
	setp.gt.u32 	%p296, %r324, %r2501;
	mov.b32 	%r2503, 1280;
	@%p296 bra 	$L__BB0_541;
	ld.local.u32 	%r1464, [%rd3+24];
	add.s32 	%r325, %r1464, %r324;
	setp.gt.u32 	%p297, %r325, %r2501;
	mov.b32 	%r2503, 1536;
	@%p297 bra 	$L__BB0_541;
	ld.local.u32 	%r1466, [%rd3+28];
	add.s32 	%r326, %r1466, %r325;
	setp.gt.u32 	%p298, %r326, %r2501;
	mov.b32 	%r2503, 1792;
	@%p298 bra 	$L__BB0_541;
	ld.local.u32 	%r1468, [%rd3+32];
	add.s32 	%r327, %r1468, %r326;
	setp.gt.u32 	%p299, %r327, %r2501;
	mov.b32 	%r2503, 2048;
	@%p299 bra 	$L__BB0_541;
	ld.local.u32 	%r1470, [%rd3+36];
	add.s32 	%r328, %r1470, %r327;
	setp.gt.u32 	%p300, %r328, %r2501;
	mov.b32 	%r2503, 2304;
	@%p300 bra 	$L__BB0_541;
	ld.local.u32 	%r1472, [%rd3+40];
	add.s32 	%r329, %r1472, %r328;
	setp.gt.u32 	%p301, %r329, %r2501;
	mov.b32 	%r2503, 2560;
	@%p301 bra 	$L__BB0_541;
	ld.local.u32 	%r1474, [%rd3+44];
	add.s32 	%r330, %r1474, %r329;
	setp.gt.u32 	%p302, %r330, %r2501;
	mov.b32 	%r2503, 2816;
	@%p302 bra 	$L__BB0_541;
	ld.local.u32 	%r1476, [%rd3+48];
	add.s32 	%r331, %r1476, %r330;
	setp.gt.u32 	%p303, %r331, %r2501;
	mov.b32 	%r2503, 3072;
	@%p303 bra 	$L__BB0_541;
	ld.local.u32 	%r1478, [%rd3+52];
	add.s32 	%r332, %r1478, %r331;
	setp.gt.u32 	%p304, %r332, %r2501;
	mov.b32 	%r2503, 3328;
	@%p304 bra 	$L__BB0_541;
	ld.local.u32 	%r1480, [%rd3+56];
	add.s32 	%r333, %r1480, %r332;
	setp.gt.u32 	%p305, %r333, %r2501;
	mov.b32 	%r2503, 3584;
	@%p305 bra 	$L__BB0_541;
	ld.local.u32 	%r1482, [%rd3+60];
	add.s32 	%r334, %r1482, %r333;
	setp.gt.u32 	%p306, %r334, %r2501;
	mov.b32 	%r2503, 3840;
	@%p306 bra 	$L__BB0_541;
	ld.local.u32 	%r1484, [%rd3+64];
	add.s32 	%r335, %r1484, %r334;
	setp.gt.u32 	%p307, %r335, %r2501;
	mov.b32 	%r2503, 4096;
	@%p307 bra 	$L__BB0_541;
	ld.local.u32 	%r1486, [%rd3+68];
	add.s32 	%r336, %r1486, %r335;
	setp.gt.u32 	%p308, %r336, %r2501;
	mov.b32 	%r2503, 4352;
	@%p308 bra 	$L__BB0_541;
	ld.local.u32 	%r1488, [%rd3+72];
	add.s32 	%r337, %r1488, %r336;
	setp.gt.u32 	%p309, %r337, %r2501;
	mov.b32 	%r2503, 4608;
	@%p309 bra 	$L__BB0_541;
	ld.local.u32 	%r1490, [%rd3+76];
	add.s32 	%r338, %r1490, %r337;
	setp.gt.u32 	%p310, %r338, %r2501;
	mov.b32 	%r2503, 4864;
	@%p310 bra 	$L__BB0_541;
	ld.local.u32 	%r1492, [%rd3+80];
	add.s32 	%r339, %r1492, %r338;
	setp.gt.u32 	%p311, %r339, %r2501;
	mov.b32 	%r2503, 5120;
	@%p311 bra 	$L__BB0_541;
	ld.local.u32 	%r1494, [%rd3+84];
	add.s32 	%r340, %r1494, %r339;
	setp.gt.u32 	%p312, %r340, %r2501;
	mov.b32 	%r2503, 5376;
	@%p312 bra 	$L__BB0_541;
	ld.local.u32 	%r1496, [%rd3+88];
	add.s32 	%r341, %r1496, %r340;
	setp.gt.u32 	%p313, %r341, %r2501;
	mov.b32 	%r2503, 5632;
	@%p313 bra 	$L__BB0_541;
	ld.local.u32 	%r1498, [%rd3+92];
	add.s32 	%r342, %r1498, %r341;
	setp.gt.u32 	%p314, %r342, %r2501;
	mov.b32 	%r2503, 5888;
	@%p314 bra 	$L__BB0_541;
	ld.local.u32 	%r1500, [%rd3+96];
	add.s32 	%r343, %r1500, %r342;
	setp.gt.u32 	%p315, %r343, %r2501;
	mov.b32 	%r2503, 6144;
	@%p315 bra 	$L__BB0_541;
	ld.local.u32 	%r1502, [%rd3+100];
	add.s32 	%r344, %r1502, %r343;
	setp.gt.u32 	%p316, %r344, %r2501;
	mov.b32 	%r2503, 6400;
	@%p316 bra 	$L__BB0_541;
	ld.local.u32 	%r1504, [%rd3+104];
	add.s32 	%r345, %r1504, %r344;
	setp.gt.u32 	%p317, %r345, %r2501;
	mov.b32 	%r2503, 6656;
	@%p317 bra 	$L__BB0_541;
	ld.local.u32 	%r1506, [%rd3+108];
	add.s32 	%r346, %r1506, %r345;
	setp.gt.u32 	%p318, %r346, %r2501;
	mov.b32 	%r2503, 6912;
	@%p318 bra 	$L__BB0_541;
	ld.local.u32 	%r1508, [%rd3+112];
	add.s32 	%r347, %r1508, %r346;
	setp.gt.u32 	%p319, %r347, %r2501;
	mov.b32 	%r2503, 7168;
	@%p319 bra 	$L__BB0_541;
	ld.local.u32 	%r1510, [%rd3+116];
	add.s32 	%r348, %r1510, %r347;
	setp.gt.u32 	%p320, %r348, %r2501;
	mov.b32 	%r2503, 7424;
	@%p320 bra 	$L__BB0_541;
	ld.local.u32 	%r1512, [%rd3+120];
	add.s32 	%r349, %r1512, %r348;
	setp.gt.u32 	%p321, %r349, %r2501;
	mov.b32 	%r2503, 7680;
	@%p321 bra 	$L__BB0_541;
	ld.local.u32 	%r1514, [%rd3+124];
	add.s32 	%r350, %r1514, %r349;
	setp.gt.u32 	%p322, %r350, %r2501;
	mov.b32 	%r2503, 7936;
	@%p322 bra 	$L__BB0_541;
	ld.local.u32 	%r1516, [%rd3+128];
	add.s32 	%r351, %r1516, %r350;
	setp.gt.u32 	%p323, %r351, %r2501;
	mov.b32 	%r2503, 8192;
	@%p323 bra 	$L__BB0_541;
	ld.local.u32 	%r1518, [%rd3+132];
	add.s32 	%r352, %r1518, %r351;
	setp.gt.u32 	%p324, %r352, %r2501;
	mov.b32 	%r2503, 8448;
	@%p324 bra 	$L__BB0_541;
	ld.local.u32 	%r1520, [%rd3+136];
	add.s32 	%r353, %r1520, %r352;
	setp.gt.u32 	%p325, %r353, %r2501;
	mov.b32 	%r2503, 8704;
	@%p325 bra 	$L__BB0_541;
	ld.local.u32 	%r1522, [%rd3+140];
	add.s32 	%r354, %r1522, %r353;
	setp.gt.u32 	%p326, %r354, %r2501;
	mov.b32 	%r2503, 8960;
	@%p326 bra 	$L__BB0_541;
	ld.local.u32 	%r1524, [%rd3+144];
	add.s32 	%r355, %r1524, %r354;
	setp.gt.u32 	%p327, %r355, %r2501;
	mov.b32 	%r2503, 9216;
	@%p327 bra 	$L__BB0_541;
	ld.local.u32 	%r1526, [%rd3+148];
	add.s32 	%r356, %r1526, %r355;
	setp.gt.u32 	%p328, %r356, %r2501;
	mov.b32 	%r2503, 9472;
	@%p328 bra 	$L__BB0_541;
	ld.local.u32 	%r1528, [%rd3+152];
	add.s32 	%r357, %r1528, %r356;
	setp.gt.u32 	%p329, %r357, %r2501;
	mov.b32 	%r2503, 9728;
	@%p329 bra 	$L__BB0_541;
	ld.local.u32 	%r1530, [%rd3+156];
	add.s32 	%r358, %r1530, %r357;
	setp.gt.u32 	%p330, %r358, %r2501;
	mov.b32 	%r2503, 9984;
	@%p330 bra 	$L__BB0_541;
	ld.local.u32 	%r1532, [%rd3+160];
	add.s32 	%r359, %r1532, %r358;
	setp.gt.u32 	%p331, %r359, %r2501;
	mov.b32 	%r2503, 10240;
	@%p331 bra 	$L__BB0_541;
	ld.local.u32 	%r1534, [%rd3+164];
	add.s32 	%r360, %r1534, %r359;
	setp.gt.u32 	%p332, %r360, %r2501;
	mov.b32 	%r2503, 10496;
	@%p332 bra 	$L__BB0_541;
	ld.local.u32 	%r1536, [%rd3+168];
	add.s32 	%r361, %r1536, %r360;
	setp.gt.u32 	%p333, %r361, %r2501;
	mov.b32 	%r2503, 10752;
	@%p333 bra 	$L__BB0_541;
	ld.local.u32 	%r1538, [%rd3+172];
	add.s32 	%r362, %r1538, %r361;
	setp.gt.u32 	%p334, %r362, %r2501;
	mov.b32 	%r2503, 11008;
	@%p334 bra 	$L__BB0_541;
	ld.local.u32 	%r1540, [%rd3+176];
	add.s32 	%r363, %r1540, %r362;
	setp.gt.u32 	%p335, %r363, %r2501;
	mov.b32 	%r2503, 11264;
	@%p335 bra 	$L__BB0_541;
	ld.local.u32 	%r1542, [%rd3+180];
	add.s32 	%r364, %r1542, %r363;
	setp.gt.u32 	%p336, %r364, %r2501;
	mov.b32 	%r2503, 11520;
	@%p336 bra 	$L__BB0_541;
	ld.local.u32 	%r1544, [%rd3+184];
	add.s32 	%r365, %r1544, %r364;
	setp.gt.u32 	%p337, %r365, %r2501;
	mov.b32 	%r2503, 11776;
	@%p337 bra 	$L__BB0_541;
	ld.local.u32 	%r1546, [%rd3+188];
	add.s32 	%r366, %r1546, %r365;
	setp.gt.u32 	%p338, %r366, %r2501;
	mov.b32 	%r2503, 12032;
	@%p338 bra 	$L__BB0_541;
	ld.local.u32 	%r1548, [%rd3+192];
	add.s32 	%r367, %r1548, %r366;
	setp.gt.u32 	%p339, %r367, %r2501;
	mov.b32 	%r2503, 12288;
	@%p339 bra 	$L__BB0_541;
	ld.local.u32 	%r1550, [%rd3+196];
	add.s32 	%r368, %r1550, %r367;
	setp.gt.u32 	%p340, %r368, %r2501;
	mov.b32 	%r2503, 12544;
	@%p340 bra 	$L__BB0_541;
	ld.local.u32 	%r1552, [%rd3+200];
	add.s32 	%r369, %r1552, %r368;
	setp.gt.u32 	%p341, %r369, %r2501;
	mov.b32 	%r2503, 12800;
	@%p341 bra 	$L__BB0_541;
	ld.local.u32 	%r1554, [%rd3+204];
	add.s32 	%r370, %r1554, %r369;
	setp.gt.u32 	%p342, %r370, %r2501;
	mov.b32 	%r2503, 13056;
	@%p342 bra 	$L__BB0_541;
	ld.local.u32 	%r1556, [%rd3+208];
	add.s32 	%r371, %r1556, %r370;
	setp.gt.u32 	%p343, %r371, %r2501;
	mov.b32 	%r2503, 13312;
	@%p343 bra 	$L__BB0_541;
	ld.local.u32 	%r1558, [%rd3+212];
	add.s32 	%r372, %r1558, %r371;
	setp.gt.u32 	%p344, %r372, %r2501;
	mov.b32 	%r2503, 13568;
	@%p344 bra 	$L__BB0_541;
	ld.local.u32 	%r1560, [%rd3+216];
	add.s32 	%r373, %r1560, %r372;
	setp.gt.u32 	%p345, %r373, %r2501;
	mov.b32 	%r2503, 13824;
	@%p345 bra 	$L__BB0_541;
	ld.local.u32 	%r1562, [%rd3+220];
	add.s32 	%r374, %r1562, %r373;
	setp.gt.u32 	%p346, %r374, %r2501;
	mov.b32 	%r2503, 14080;
	@%p346 bra 	$L__BB0_541;
	ld.local.u32 	%r1564, [%rd3+224];
	add.s32 	%r375, %r1564, %r374;
	setp.gt.u32 	%p347, %r375, %r2501;
	mov.b32 	%r2503, 14336;
	@%p347 bra 	$L__BB0_541;
	ld.local.u32 	%r1566, [%rd3+228];
	add.s32 	%r376, %r1566, %r375;
	setp.gt.u32 	%p348, %r376, %r2501;
	mov.b32 	%r2503, 14592;
	@%p348 bra 	$L__BB0_541;
	ld.local.u32 	%r1568, [%rd3+232];
	add.s32 	%r377, %r1568, %r376;
	setp.gt.u32 	%p349, %r377, %r2501;
	mov.b32 	%r2503, 14848;
	@%p349 bra 	$L__BB0_541;
	ld.local.u32 	%r1570, [%rd3+236];
	add.s32 	%r378, %r1570, %r377;
	setp.gt.u32 	%p350, %r378, %r2501;
	mov.b32 	%r2503, 15104;
	@%p350 bra 	$L__BB0_541;
	ld.local.u32 	%r1572, [%rd3+240];
	add.s32 	%r379, %r1572, %r378;
	setp.gt.u32 	%p351, %r379, %r2501;
	mov.b32 	%r2503, 15360;
	@%p351 bra 	$L__BB0_541;
	ld.local.u32 	%r1574, [%rd3+244];
	add.s32 	%r380, %r1574, %r379;
	setp.gt.u32 	%p352, %r380, %r2501;
	mov.b32 	%r2503, 15616;
	@%p352 bra 	$L__BB0_541;
	ld.local.u32 	%r1576, [%rd3+248];
	add.s32 	%r381, %r1576, %r380;
	setp.gt.u32 	%p353, %r381, %r2501;
	mov.b32 	%r2503, 15872;
	@%p353 bra 	$L__BB0_541;
	ld.local.u32 	%r1578, [%rd3+252];
	add.s32 	%r382, %r1578, %r381;
	setp.gt.u32 	%p354, %r382, %r2501;
	mov.b32 	%r2503, 16128;
	@%p354 bra 	$L__BB0_541;
	ld.local.u32 	%r1580, [%rd3+256];
	add.s32 	%r383, %r1580, %r382;
	setp.gt.u32 	%p355, %r383, %r2501;
	mov.b32 	%r2503, 16384;
	@%p355 bra 	$L__BB0_541;
	ld.local.u32 	%r1582, [%rd3+260];
	add.s32 	%r384, %r1582, %r383;
	setp.gt.u32 	%p356, %r384, %r2501;
	mov.b32 	%r2503, 16640;
	@%p356 bra 	$L__BB0_541;
	ld.local.u32 	%r1584, [%rd3+264];
	add.s32 	%r385, %r1584, %r384;
	setp.gt.u32 	%p357, %r385, %r2501;
	mov.b32 	%r2503, 16896;
	@%p357 bra 	$L__BB0_541;
	ld.local.u32 	%r1586, [%rd3+268];
	add.s32 	%r386, %r1586, %r385;
	setp.gt.u32 	%p358, %r386, %r2501;
	mov.b32 	%r2503, 17152;
	@%p358 bra 	$L__BB0_541;
	ld.local.u32 	%r1588, [%rd3+272];
	add.s32 	%r387, %r1588, %r386;
	setp.gt.u32 	%p359, %r387, %r2501;
	mov.b32 	%r2503, 17408;
	@%p359 bra 	$L__BB0_541;
	ld.local.u32 	%r1590, [%rd3+276];
	add.s32 	%r388, %r1590, %r387;
	setp.gt.u32 	%p360, %r388, %r2501;
	mov.b32 	%r2503, 17664;
	@%p360 bra 	$L__BB0_541;
	ld.local.u32 	%r1592, [%rd3+280];
	add.s32 	%r389, %r1592, %r388;
	setp.gt.u32 	%p361, %r389, %r2501;
	mov.b32 	%r2503, 17920;
	@%p361 bra 	$L__BB0_541;
	ld.local.u32 	%r1594, [%rd3+284];
	add.s32 	%r390, %r1594, %r389;
	setp.gt.u32 	%p362, %r390, %r2501;
	mov.b32 	%r2503, 18176;
	@%p362 bra 	$L__BB0_541;
	ld.local.u32 	%r1596, [%rd3+288];
	add.s32 	%r391, %r1596, %r390;
	setp.gt.u32 	%p363, %r391, %r2501;
	mov.b32 	%r2503, 18432;
	@%p363 bra 	$L__BB0_541;
	ld.local.u32 	%r1598, [%rd3+292];
	add.s32 	%r392, %r1598, %r391;
	setp.gt.u32 	%p364, %r392, %r2501;
	mov.b32 	%r2503, 18688;
	@%p364 bra 	$L__BB0_541;
	ld.local.u32 	%r1600, [%rd3+296];
	add.s32 	%r393, %r1600, %r392;
	setp.gt.u32 	%p365, %r393, %r2501;
	mov.b32 	%r2503, 18944;
	@%p365 bra 	$L__BB0_541;
	ld.local.u32 	%r1602, [%rd3+300];
	add.s32 	%r394, %r1602, %r393;
	setp.gt.u32 	%p366, %r394, %r2501;
	mov.b32 	%r2503, 19200;
	@%p366 bra 	$L__BB0_541;
	ld.local.u32 	%r1604, [%rd3+304];
	add.s32 	%r395, %r1604, %r394;
	setp.gt.u32 	%p367, %r395, %r2501;
	mov.b32 	%r2503, 19456;
	@%p367 bra 	$L__BB0_541;
	ld.local.u32 	%r1606, [%rd3+308];
	add.s32 	%r396, %r1606, %r395;
	setp.gt.u32 	%p368, %r396, %r2501;
	mov.b32 	%r2503, 19712;
	@%p368 bra 	$L__BB0_541;
	ld.local.u32 	%r1608, [%rd3+312];
	add.s32 	%r397, %r1608, %r396;
	setp.gt.u32 	%p369, %r397, %r2501;
	mov.b32 	%r2503, 19968;
	@%p369 bra 	$L__BB0_541;
	ld.local.u32 	%r1610, [%rd3+316];
	add.s32 	%r398, %r1610, %r397;
	setp.gt.u32 	%p370, %r398, %r2501;
	mov.b32 	%r2503, 20224;
	@%p370 bra 	$L__BB0_541;
	ld.local.u32 	%r1612, [%rd3+320];
	add.s32 	%r399, %r1612, %r398;
	setp.gt.u32 	%p371, %r399, %r2501;
	mov.b32 	%r2503, 20480;
	@%p371 bra 	$L__BB0_541;
	ld.local.u32 	%r1614, [%rd3+324];
	add.s32 	%r400, %r1614, %r399;
	setp.gt.u32 	%p372, %r400, %r2501;
	mov.b32 	%r2503, 20736;
	@%p372 bra 	$L__BB0_541;
	ld.local.u32 	%r1616, [%rd3+328];
	add.s32 	%r401, %r1616, %r400;
	setp.gt.u32 	%p373, %r401, %r2501;
	mov.b32 	%r2503, 20992;
	@%p373 bra 	$L__BB0_541;
	ld.local.u32 	%r1618, [%rd3+332];
	add.s32 	%r402, %r1618, %r401;
	setp.gt.u32 	%p374, %r402, %r2501;
	mov.b32 	%r2503, 21248;
	@%p374 bra 	$L__BB0_541;
	ld.local.u32 	%r1620, [%rd3+336];
	add.s32 	%r403, %r1620, %r402;
	setp.gt.u32 	%p375, %r403, %r2501;
	mov.b32 	%r2503, 21504;
	@%p375 bra 	$L__BB0_541;
	ld.local.u32 	%r1622, [%rd3+340];
	add.s32 	%r404, %r1622, %r403;
	setp.gt.u32 	%p376, %r404, %r2501;
	mov.b32 	%r2503, 21760;
	@%p376 bra 	$L__BB0_541;
	ld.local.u32 	%r1624, [%rd3+344];
	add.s32 	%r405, %r1624, %r404;
	setp.gt.u32 	%p377, %r405, %r2501;
	mov.b32 	%r2503, 22016;
	@%p377 bra 	$L__BB0_541;
	ld.local.u32 	%r1626, [%rd3+348];
	add.s32 	%r406, %r1626, %r405;
	setp.gt.u32 	%p378, %r406, %r2501;
	mov.b32 	%r2503, 22272;
	@%p378 bra 	$L__BB0_541;
	ld.local.u32 	%r1628, [%rd3+352];
	add.s32 	%r407, %r1628, %r406;
	setp.gt.u32 	%p379, %r407, %r2501;
	mov.b32 	%r2503, 22528;
	@%p379 bra 	$L__BB0_541;
	ld.local.u32 	%r1630, [%rd3+356];
	add.s32 	%r408, %r1630, %r407;
	setp.gt.u32 	%p380, %r408, %r2501;
	mov.b32 	%r2503, 22784;
	@%p380 bra 	$L__BB0_541;
	ld.local.u32 	%r1632, [%rd3+360];
	add.s32 	%r409, %r1632, %r408;
	setp.gt.u32 	%p381, %r409, %r2501;
	mov.b32 	%r2503, 23040;
	@%p381 bra 	$L__BB0_541;
	ld.local.u32 	%r1634, [%rd3+364];
	add.s32 	%r410, %r1634, %r409;
	setp.gt.u32 	%p382, %r410, %r2501;
	mov.b32 	%r2503, 23296;
	@%p382 bra 	$L__BB0_541;
	ld.local.u32 	%r1636, [%rd3+368];
	add.s32 	%r411, %r1636, %r410;
	setp.gt.u32 	%p383, %r411, %r2501;
	mov.b32 	%r2503, 23552;
	@%p383 bra 	$L__BB0_541;
	ld.local.u32 	%r1638, [%rd3+372];
	add.s32 	%r412, %r1638, %r411;
	setp.gt.u32 	%p384, %r412, %r2501;
	mov.b32 	%r2503, 23808;
	@%p384 bra 	$L__BB0_541;
	ld.local.u32 	%r1640, [%rd3+376];
	add.s32 	%r413, %r1640, %r412;
	setp.gt.u32 	%p385, %r413, %r2501;
	mov.b32 	%r2503, 24064;
	@%p385 bra 	$L__BB0_541;
	ld.local.u32 	%r1642, [%rd3+380];
	add.s32 	%r414, %r1642, %r413;
	setp.gt.u32 	%p386, %r414, %r2501;
	mov.b32 	%r2503, 24320;
	@%p386 bra 	$L__BB0_541;
	ld.local.u32 	%r1644, [%rd3+384];
	add.s32 	%r415, %r1644, %r414;
	setp.gt.u32 	%p387, %r415, %r2501;
	mov.b32 	%r2503, 24576;
	@%p387 bra 	$L__BB0_541;
	ld.local.u32 	%r1646, [%rd3+388];
	add.s32 	%r416, %r1646, %r415;
	setp.gt.u32 	%p388, %r416, %r2501;
	mov.b32 	%r2503, 24832;
	@%p388 bra 	$L__BB0_541;
	ld.local.u32 	%r1648, [%rd3+392];
	add.s32 	%r417, %r1648, %r416;
	setp.gt.u32 	%p389, %r417, %r2501;
	mov.b32 	%r2503, 25088;
	@%p389 bra 	$L__BB0_541;
	ld.local.u32 	%r1650, [%rd3+396];
	add.s32 	%r418, %r1650, %r417;
	setp.gt.u32 	%p390, %r418, %r2501;
	mov.b32 	%r2503, 25344;
	@%p390 bra 	$L__BB0_541;
	ld.local.u32 	%r1652, [%rd3+400];
	add.s32 	%r419, %r1652, %r418;
	setp.gt.u32 	%p391, %r419, %r2501;
	mov.b32 	%r2503, 25600;
	@%p391 bra 	$L__BB0_541;
	ld.local.u32 	%r1654, [%rd3+404];
	add.s32 	%r420, %r1654, %r419;
	setp.gt.u32 	%p392, %r420, %r2501;
	mov.b32 	%r2503, 25856;
	@%p392 bra 	$L__BB0_541;
	ld.local.u32 	%r1656, [%rd3+408];
	add.s32 	%r421, %r1656, %r420;
	setp.gt.u32 	%p393, %r421, %r2501;
	mov.b32 	%r2503, 26112;
	@%p393 bra 	$L__BB0_541;
	ld.local.u32 	%r1658, [%rd3+412];
	add.s32 	%r422, %r1658, %r421;
	setp.gt.u32 	%p394, %r422, %r2501;
	mov.b32 	%r2503, 26368;
	@%p394 bra 	$L__BB0_541;
	ld.local.u32 	%r1660, [%rd3+416];
	add.s32 	%r423, %r1660, %r422;
	setp.gt.u32 	%p395, %r423, %r2501;
	mov.b32 	%r2503, 26624;
	@%p395 bra 	$L__BB0_541;
	ld.local.u32 	%r1662, [%rd3+420];
	add.s32 	%r424, %r1662, %r423;
	setp.gt.u32 	%p396, %r424, %r2501;
	mov.b32 	%r2503, 26880;
	@%p396 bra 	$L__BB0_541;
	ld.local.u32 	%r1664, [%rd3+424];
	add.s32 	%r425, %r1664, %r424;
	setp.gt.u32 	%p397, %r425, %r2501;
	mov.b32 	%r2503, 27136;
	@%p397 bra 	$L__BB0_541;
	ld.local.u32 	%r1666, [%rd3+428];
	add.s32 	%r426, %r1666, %r425;
	setp.gt.u32 	%p398, %r426, %r2501;
	mov.b32 	%r2503, 27392;
	@%p398 bra 	$L__BB0_541;
	ld.local.u32 	%r1668, [%rd3+432];
	add.s32 	%r427, %r1668, %r426;
	setp.gt.u32 	%p399, %r427, %r2501;
	mov.b32 	%r2503, 27648;
	@%p399 bra 	$L__BB0_541;
	ld.local.u32 	%r1670, [%rd3+436];
	add.s32 	%r428, %r1670, %r427;
	setp.gt.u32 	%p400, %r428, %r2501;
	mov.b32 	%r2503, 27904;
	@%p400 bra 	$L__BB0_541;
	ld.local.u32 	%r1672, [%rd3+440];
	add.s32 	%r429, %r1672, %r428;
	setp.gt.u32 	%p401, %r429, %r2501;
	mov.b32 	%r2503, 28160;
	@%p401 bra 	$L__BB0_541;
	ld.local.u32 	%r1674, [%rd3+444];
	add.s32 	%r430, %r1674, %r429;
	setp.gt.u32 	%p402, %r430, %r2501;
	mov.b32 	%r2503, 28416;
	@%p402 bra 	$L__BB0_541;
	ld.local.u32 	%r1676, [%rd3+448];
	add.s32 	%r431, %r1676, %r430;
	setp.gt.u32 	%p403, %r431, %r2501;
	mov.b32 	%r2503, 28672;
	@%p403 bra 	$L__BB0_541;
	ld.local.u32 	%r1678, [%rd3+452];
	add.s32 	%r432, %r1678, %r431;
	setp.gt.u32 	%p404, %r432, %r2501;
	mov.b32 	%r2503, 28928;
	@%p404 bra 	$L__BB0_541;
	ld.local.u32 	%r1680, [%rd3+456];
	add.s32 	%r433, %r1680, %r432;
	setp.gt.u32 	%p405, %r433, %r2501;
	mov.b32 	%r2503, 29184;
	@%p405 bra 	$L__BB0_541;
	ld.local.u32 	%r1682, [%rd3+460];
	add.s32 	%r434, %r1682, %r433;
	setp.gt.u32 	%p406, %r434, %r2501;
	mov.b32 	%r2503, 29440;
	@%p406 bra 	$L__BB0_541;
	ld.local.u32 	%r1684, [%rd3+464];
	add.s32 	%r435, %r1684, %r434;
	setp.gt.u32 	%p407, %r435, %r2501;
	mov.b32 	%r2503, 29696;
	@%p407 bra 	$L__BB0_541;
	ld.local.u32 	%r1686, [%rd3+468];
	add.s32 	%r436, %r1686, %r435;
	setp.gt.u32 	%p408, %r436, %r2501;
	mov.b32 	%r2503, 29952;
	@%p408 bra 	$L__BB0_541;
	ld.local.u32 	%r1688, [%rd3+472];
	add.s32 	%r437, %r1688, %r436;
	setp.gt.u32 	%p409, %r437, %r2501;
	mov.b32 	%r2503, 30208;
	@%p409 bra 	$L__BB0_541;
	ld.local.u32 	%r1690, [%rd3+476];
	add.s32 	%r438, %r1690, %r437;
	setp.gt.u32 	%p410, %r438, %r2501;
	mov.b32 	%r2503, 30464;
	@%p410 bra 	$L__BB0_541;
	ld.local.u32 	%r1692, [%rd3+480];
	add.s32 	%r439, %r1692, %r438;
	setp.gt.u32 	%p411, %r439, %r2501;
	mov.b32 	%r2503, 30720;
	@%p411 bra 	$L__BB0_541;
	ld.local.u32 	%r1694, [%rd3+484];
	add.s32 	%r440, %r1694, %r439;
	setp.gt.u32 	%p412, %r440, %r2501;
	mov.b32 	%r2503, 30976;
	@%p412 bra 	$L__BB0_541;
	ld.local.u32 	%r1696, [%rd3+488];
	add.s32 	%r441, %r1696, %r440;
	setp.gt.u32 	%p413, %r441, %r2501;
	mov.b32 	%r2503, 31232;
	@%p413 bra 	$L__BB0_541;
	ld.local.u32 	%r1698, [%rd3+492];
	add.s32 	%r442, %r1698, %r441;
	setp.gt.u32 	%p414, %r442, %r2501;
	mov.b32 	%r2503, 31488;
	@%p414 bra 	$L__BB0_541;
	ld.local.u32 	%r1700, [%rd3+496];
	add.s32 	%r443, %r1700, %r442;
	setp.gt.u32 	%p415, %r443, %r2501;
	mov.b32 	%r2503, 31744;
	@%p415 bra 	$L__BB0_541;
	ld.local.u32 	%r1702, [%rd3+500];
	add.s32 	%r444, %r1702, %r443;
	setp.gt.u32 	%p416, %r444, %r2501;
	mov.b32 	%r2503, 32000;
	@%p416 bra 	$L__BB0_541;
	ld.local.u32 	%r1704, [%rd3+504];
	add.s32 	%r445, %r1704, %r444;
	setp.gt.u32 	%p417, %r445, %r2501;
	mov.b32 	%r2503, 32256;
	@%p417 bra 	$L__BB0_541;
	ld.local.u32 	%r1706, [%rd3+508];
	add.s32 	%r446, %r1706, %r445;
	setp.gt.u32 	%p418, %r446, %r2501;
	mov.b32 	%r2503, 32512;
	@%p418 bra 	$L__BB0_541;
	ld.local.u32 	%r1708, [%rd3+512];
	add.s32 	%r447, %r1708, %r446;
	setp.gt.u32 	%p419, %r447, %r2501;
	mov.b32 	%r2503, 32768;
	@%p419 bra 	$L__BB0_541;
	ld.local.u32 	%r1710, [%rd3+516];
	add.s32 	%r448, %r1710, %r447;
	setp.gt.u32 	%p420, %r448, %r2501;
	mov.b32 	%r2503, 33024;
	@%p420 bra 	$L__BB0_541;
	ld.local.u32 	%r1712, [%rd3+520];
	add.s32 	%r449, %r1712, %r448;
	setp.gt.u32 	%p421, %r449, %r2501;
	mov.b32 	%r2503, 33280;
	@%p421 bra 	$L__BB0_541;
	ld.local.u32 	%r1714, [%rd3+524];
	add.s32 	%r450, %r1714, %r449;
	setp.gt.u32 	%p422, %r450, %r2501;
	mov.b32 	%r2503, 33536;
	@%p422 bra 	$L__BB0_541;
	ld.local.u32 	%r1716, [%rd3+528];
	add.s32 	%r451, %r1716, %r450;
	setp.gt.u32 	%p423, %r451, %r2501;
	mov.b32 	%r2503, 33792;
	@%p423 bra 	$L__BB0_541;
	ld.local.u32 	%r1718, [%rd3+532];
	add.s32 	%r452, %r1718, %r451;
	setp.gt.u32 	%p424, %r452, %r2501;
	mov.b32 	%r2503, 34048;
	@%p424 bra 	$L__BB0_541;
	ld.local.u32 	%r1720, [%rd3+536];
	add.s32 	%r453, %r1720, %r452;
	setp.gt.u32 	%p425, %r453, %r2501;
	mov.b32 	%r2503, 34304;
	@%p425 bra 	$L__BB0_541;
	ld.local.u32 	%r1722, [%rd3+540];
	add.s32 	%r454, %r1722, %r453;
	setp.gt.u32 	%p426, %r454, %r2501;
	mov.b32 	%r2503, 34560;
	@%p426 bra 	$L__BB0_541;
	ld.local.u32 	%r1724, [%rd3+544];
	add.s32 	%r455, %r1724, %r454;
	setp.gt.u32 	%p427, %r455, %r2501;
	mov.b32 	%r2503, 34816;
	@%p427 bra 	$L__BB0_541;
	ld.local.u32 	%r1726, [%rd3+548];
	add.s32 	%r456, %r1726, %r455;
	setp.gt.u32 	%p428, %r456, %r2501;
	mov.b32 	%r2503, 35072;
	@%p428 bra 	$L__BB0_541;
	ld.local.u32 	%r1728, [%rd3+552];
	add.s32 	%r457, %r1728, %r456;
	setp.gt.u32 	%p429, %r457, %r2501;
	mov.b32 	%r2503, 35328;
	@%p429 bra 	$L__BB0_541;
	ld.local.u32 	%r1730, [%rd3+556];
	add.s32 	%r458, %r1730, %r457;
	setp.gt.u32 	%p430, %r458, %r2501;
	mov.b32 	%r2503, 35584;
	@%p430 bra 	$L__BB0_541;
	ld.local.u32 	%r1732, [%rd3+560];
	add.s32 	%r459, %r1732, %r458;
	setp.gt.u32 	%p431, %r459, %r2501;
	mov.b32 	%r2503, 35840;
	@%p431 bra 	$L__BB0_541;
	ld.local.u32 	%r1734, [%rd3+564];
	add.s32 	%r460, %r1734, %r459;
	setp.gt.u32 	%p432, %r460, %r2501;
	mov.b32 	%r2503, 36096;
	@%p432 bra 	$L__BB0_541;
	ld.local.u32 	%r1736, [%rd3+568];
	add.s32 	%r461, %r1736, %r460;
	setp.gt.u32 	%p433, %r461, %r2501;
	mov.b32 	%r2503, 36352;
	@%p433 bra 	$L__BB0_541;
	ld.local.u32 	%r1738, [%rd3+572];
	add.s32 	%r462, %r1738, %r461;
	setp.gt.u32 	%p434, %r462, %r2501;
	mov.b32 	%r2503, 36608;
	@%p434 bra 	$L__BB0_541;
	ld.local.u32 	%r1740, [%rd3+576];
	add.s32 	%r463, %r1740, %r462;
	setp.gt.u32 	%p435, %r463, %r2501;
	mov.b32 	%r2503, 36864;
	@%p435 bra 	$L__BB0_541;
	ld.local.u32 	%r1742, [%rd3+580];
	add.s32 	%r464, %r1742, %r463;
	setp.gt.u32 	%p436, %r464, %r2501;
	mov.b32 	%r2503, 37120;
	@%p436 bra 	$L__BB0_541;
	ld.local.u32 	%r1744, [%rd3+584];
	add.s32 	%r465, %r1744, %r464;
	setp.gt.u32 	%p437, %r465, %r2501;
	mov.b32 	%r2503, 37376;
	@%p437 bra 	$L__BB0_541;
	ld.local.u32 	%r1746, [%rd3+588];
	add.s32 	%r466, %r1746, %r465;
	setp.gt.u32 	%p438, %r466, %r2501;
	mov.b32 	%r2503, 37632;
	@%p438 bra 	$L__BB0_541;
	ld.local.u32 	%r1748, [%rd3+592];
	add.s32 	%r467, %r1748, %r466;
	setp.gt.u32 	%p439, %r467, %r2501;
	mov.b32 	%r2503, 37888;
	@%p439 bra 	$L__BB0_541;
	ld.local.u32 	%r1750, [%rd3+596];
	add.s32 	%r468, %r1750, %r467;
	setp.gt.u32 	%p440, %r468, %r2501;
	mov.b32 	%r2503, 38144;
	@%p440 bra 	$L__BB0_541;
	ld.local.u32 	%r1752, [%rd3+600];
	add.s32 	%r469, %r1752, %r468;
	setp.gt.u32 	%p441, %r469, %r2501;
	mov.b32 	%r2503, 38400;
	@%p441 bra 	$L__BB0_541;
	ld.local.u32 	%r1754, [%rd3+604];
	add.s32 	%r470, %r1754, %r469;
	setp.gt.u32 	%p442, %r470, %r2501;
	mov.b32 	%r2503, 38656;
	@%p442 bra 	$L__BB0_541;
	ld.local.u32 	%r1756, [%rd3+608];
	add.s32 	%r471, %r1756, %r470;
	setp.gt.u32 	%p443, %r471, %r2501;
	mov.b32 	%r2503, 38912;
	@%p443 bra 	$L__BB0_541;
	ld.local.u32 	%r1758, [%rd3+612];
	add.s32 	%r472, %r1758, %r471;
	setp.gt.u32 	%p444, %r472, %r2501;
	mov.b32 	%r2503, 39168;
	@%p444 bra 	$L__BB0_541;
	ld.local.u32 	%r1760, [%rd3+616];
	add.s32 	%r473, %r1760, %r472;
	setp.gt.u32 	%p445, %r473, %r2501;
	mov.b32 	%r2503, 39424;
	@%p445 bra 	$L__BB0_541;
	ld.local.u32 	%r1762, [%rd3+620];
	add.s32 	%r474, %r1762, %r473;
	setp.gt.u32 	%p446, %r474, %r2501;
	mov.b32 	%r2503, 39680;
	@%p446 bra 	$L__BB0_541;
	ld.local.u32 	%r1764, [%rd3+624];
	add.s32 	%r475, %r1764, %r474;
	setp.gt.u32 	%p447, %r475, %r2501;
	mov.b32 	%r2503, 39936;
	@%p447 bra 	$L__BB0_541;
	ld.local.u32 	%r1766, [%rd3+628];
	add.s32 	%r476, %r1766, %r475;
	setp.gt.u32 	%p448, %r476, %r2501;
	mov.b32 	%r2503, 40192;
	@%p448 bra 	$L__BB0_541;
	ld.local.u32 	%r1768, [%rd3+632];
	add.s32 	%r477, %r1768, %r476;
	setp.gt.u32 	%p449, %r477, %r2501;
	mov.b32 	%r2503, 40448;
	@%p449 bra 	$L__BB0_541;
	ld.local.u32 	%r1770, [%rd3+636];
	add.s32 	%r478, %r1770, %r477;
	setp.gt.u32 	%p450, %r478, %r2501;
	mov.b32 	%r2503, 40704;
	@%p450 bra 	$L__BB0_541;
	ld.local.u32 	%r1772, [%rd3+640];
	add.s32 	%r479, %r1772, %r478;
	setp.gt.u32 	%p451, %r479, %r2501;
	mov.b32 	%r2503, 40960;
	@%p451 bra 	$L__BB0_541;
	ld.local.u32 	%r1774, [%rd3+644];
	add.s32 	%r480, %r1774, %r479;
	setp.gt.u32 	%p452, %r480, %r2501;
	mov.b32 	%r2503, 41216;
	@%p452 bra 	$L__BB0_541;
	ld.local.u32 	%r1776, [%rd3+648];
	add.s32 	%r481, %r1776, %r480;
	setp.gt.u32 	%p453, %r481, %r2501;
	mov.b32 	%r2503, 41472;
	@%p453 bra 	$L__BB0_541;
	ld.local.u32 	%r1778, [%rd3+652];
	add.s32 	%r482, %r1778, %r481;
	setp.gt.u32 	%p454, %r482, %r2501;
	mov.b32 	%r2503, 41728;
	@%p454 bra 	$L__BB0_541;
	ld.local.u32 	%r1780, [%rd3+656];
	add.s32 	%r483, %r1780, %r482;
	setp.gt.u32 	%p455, %r483, %r2501;
	mov.b32 	%r2503, 41984;
	@%p455 bra 	$L__BB0_541;
	ld.local.u32 	%r1782, [%rd3+660];
	add.s32 	%r484, %r1782, %r483;
	setp.gt.u32 	%p456, %r484, %r2501;
	mov.b32 	%r2503, 42240;
	@%p456 bra 	$L__BB0_541;
	ld.local.u32 	%r1784, [%rd3+664];
	add.s32 	%r485, %r1784, %r484;
	setp.gt.u32 	%p457, %r485, %r2501;
	mov.b32 	%r2503, 42496;
	@%p457 bra 	$L__BB0_541;
	ld.local.u32 	%r1786, [%rd3+668];
	add.s32 	%r486, %r1786, %r485;
	setp.gt.u32 	%p458, %r486, %r2501;
	mov.b32 	%r2503, 42752;
	@%p458 bra 	$L__BB0_541;
	ld.local.u32 	%r1788, [%rd3+672];
	add.s32 	%r487, %r1788, %r486;
	setp.gt.u32 	%p459, %r487, %r2501;
	mov.b32 	%r2503, 43008;
	@%p459 bra 	$L__BB0_541;
	ld.local.u32 	%r1790, [%rd3+676];
	add.s32 	%r488, %r1790, %r487;
	setp.gt.u32 	%p460, %r488, %r2501;
	mov.b32 	%r2503, 43264;
	@%p460 bra 	$L__BB0_541;
	ld.local.u32 	%r1792, [%rd3+680];
	add.s32 	%r489, %r1792, %r488;
	setp.gt.u32 	%p461, %r489, %r2501;
	mov.b32 	%r2503, 43520;
	@%p461 bra 	$L__BB0_541;
	ld.local.u32 	%r1794, [%rd3+684];
	add.s32 	%r490, %r1794, %r489;
	setp.gt.u32 	%p462, %r490, %r2501;
	mov.b32 	%r2503, 43776;
	@%p462 bra 	$L__BB0_541;
	ld.local.u32 	%r1796, [%rd3+688];
	add.s32 	%r491, %r1796, %r490;
	setp.gt.u32 	%p463, %r491, %r2501;
	mov.b32 	%r2503, 44032;
	@%p463 bra 	$L__BB0_541;
	ld.local.u32 	%r1798, [%rd3+692];
	add.s32 	%r492, %r1798, %r491;
	setp.gt.u32 	%p464, %r492, %r2501;
	mov.b32 	%r2503, 44288;
	@%p464 bra 	$L__BB0_541;
	ld.local.u32 	%r1800, [%rd3+696];
	add.s32 	%r493, %r1800, %r492;
	setp.gt.u32 	%p465, %r493, %r2501;
	mov.b32 	%r2503, 44544;
	@%p465 bra 	$L__BB0_541;
	ld.local.u32 	%r1802, [%rd3+700];
	add.s32 	%r494, %r1802, %r493;
	setp.gt.u32 	%p466, %r494, %r2501;
	mov.b32 	%r2503, 44800;
	@%p466 bra 	$L__BB0_541;
	ld.local.u32 	%r1804, [%rd3+704];
	add.s32 	%r495, %r1804, %r494;
	setp.gt.u32 	%p467, %r495, %r2501;
	mov.b32 	%r2503, 45056;
	@%p467 bra 	$L__BB0_541;
	ld.local.u32 	%r1806, [%rd3+708];
	add.s32 	%r496, %r1806, %r495;
	setp.gt.u32 	%p468, %r496, %r2501;
	mov.b32 	%r2503, 45312;
	@%p468 bra 	$L__BB0_541;
	ld.local.u32 	%r1808, [%rd3+712];
	add.s32 	%r497, %r1808, %r496;
	setp.gt.u32 	%p469, %r497, %r2501;
	mov.b32 	%r2503, 45568;
	@%p469 bra 	$L__BB0_541;
	ld.local.u32 	%r1810, [%rd3+716];
	add.s32 	%r498, %r1810, %r497;
	setp.gt.u32 	%p470, %r498, %r2501;
	mov.b32 	%r2503, 45824;
	@%p470 bra 	$L__BB0_541;
	ld.local.u32 	%r1812, [%rd3+720];
	add.s32 	%r499, %r1812, %r498;
	setp.gt.u32 	%p471, %r499, %r2501;
	mov.b32 	%r2503, 46080;
	@%p471 bra 	$L__BB0_541;
	ld.local.u32 	%r1814, [%rd3+724];
	add.s32 	%r500, %r1814, %r499;
	setp.gt.u32 	%p472, %r500, %r2501;
	mov.b32 	%r2503, 46336;
	@%p472 bra 	$L__BB0_541;
	ld.local.u32 	%r1816, [%rd3+728];
	add.s32 	%r501, %r1816, %r500;
	setp.gt.u32 	%p473, %r501, %r2501;
	mov.b32 	%r2503, 46592;
	@%p473 bra 	$L__BB0_541;
	ld.local.u32 	%r1818, [%rd3+732];
	add.s32 	%r502, %r1818, %r501;
	setp.gt.u32 	%p474, %r502, %r2501;
	mov.b32 	%r2503, 46848;
	@%p474 bra 	$L__BB0_541;
	ld.local.u32 	%r1820, [%rd3+736];
	add.s32 	%r503, %r1820, %r502;
	setp.gt.u32 	%p475, %r503, %r2501;
	mov.b32 	%r2503, 47104;
	@%p475 bra 	$L__BB0_541;
	ld.local.u32 	%r1822, [%rd3+740];
	add.s32 	%r504, %r1822, %r503;
	setp.gt.u32 	%p476, %r504, %r2501;
	mov.b32 	%r2503, 47360;
	@%p476 bra 	$L__BB0_541;
	ld.local.u32 	%r1824, [%rd3+744];
	add.s32 	%r505, %r1824, %r504;
	setp.gt.u32 	%p477, %r505, %r2501;
	mov.b32 	%r2503, 47616;
	@%p477 bra 	$L__BB0_541;
	ld.local.u32 	%r1826, [%rd3+748];
	add.s32 	%r506, %r1826, %r505;
	setp.gt.u32 	%p478, %r506, %r2501;
	mov.b32 	%r2503, 47872;
	@%p478 bra 	$L__BB0_541;
	ld.local.u32 	%r1828, [%rd3+752];
	add.s32 	%r507, %r1828, %r506;
	setp.gt.u32 	%p479, %r507, %r2501;
	mov.b32 	%r2503, 48128;
	@%p479 bra 	$L__BB0_541;
	ld.local.u32 	%r1830, [%rd3+756];
	add.s32 	%r508, %r1830, %r507;
	setp.gt.u32 	%p480, %r508, %r2501;
	mov.b32 	%r2503, 48384;
	@%p480 bra 	$L__BB0_541;
	ld.local.u32 	%r1832, [%rd3+760];
	add.s32 	%r509, %r1832, %r508;
	setp.gt.u32 	%p481, %r509, %r2501;
	mov.b32 	%r2503, 48640;
	@%p481 bra 	$L__BB0_541;
	ld.local.u32 	%r1834, [%rd3+764];
	add.s32 	%r510, %r1834, %r509;
	setp.gt.u32 	%p482, %r510, %r2501;
	mov.b32 	%r2503, 48896;
	@%p482 bra 	$L__BB0_541;
	ld.local.u32 	%r1836, [%rd3+768];
	add.s32 	%r511, %r1836, %r510;
	setp.gt.u32 	%p483, %r511, %r2501;
	mov.b32 	%r2503, 49152;
	@%p483 bra 	$L__BB0_541;
	ld.local.u32 	%r1838, [%rd3+772];
	add.s32 	%r512, %r1838, %r511;
	setp.gt.u32 	%p484, %r512, %r2501;
	mov.b32 	%r2503, 49408;
	@%p484 bra 	$L__BB0_541;
	ld.local.u32 	%r1840, [%rd3+776];
	add.s32 	%r513, %r1840, %r512;
	setp.gt.u32 	%p485, %r513, %r2501;
	mov.b32 	%r2503, 49664;
	@%p485 bra 	$L__BB0_541;
	ld.local.u32 	%r1842, [%rd3+780];
	add.s32 	%r514, %r1842, %r513;
	setp.gt.u32 	%p486, %r514, %r2501;
	mov.b32 	%r2503, 49920;
	@%p486 bra 	$L__BB0_541;
	ld.local.u32 	%r1844, [%rd3+784];
	add.s32 	%r515, %r1844, %r514;
	setp.gt.u32 	%p487, %r515, %r2501;
	mov.b32 	%r2503, 50176;
	@%p487 bra 	$L__BB0_541;
	ld.local.u32 	%r1846, [%rd3+788];
	add.s32 	%r516, %r1846, %r515;
	setp.gt.u32 	%p488, %r516, %r2501;
	mov.b32 	%r2503, 50432;
	@%p488 bra 	$L__BB0_541;
	ld.local.u32 	%r1848, [%rd3+792];
	add.s32 	%r517, %r1848, %r516;
	setp.gt.u32 	%p489, %r517, %r2501;
	mov.b32 	%r2503, 50688;
	@%p489 bra 	$L__BB0_541;
	ld.local.u32 	%r1850, [%rd3+796];
	add.s32 	%r518, %r1850, %r517;
	setp.gt.u32 	%p490, %r518, %r2501;
	mov.b32 	%r2503, 50944;
	@%p490 bra 	$L__BB0_541;
	ld.local.u32 	%r1852, [%rd3+800];
	add.s32 	%r519, %r1852, %r518;
	setp.gt.u32 	%p491, %r519, %r2501;
	mov.b32 	%r2503, 51200;
	@%p491 bra 	$L__BB0_541;
	ld.local.u32 	%r1854, [%rd3+804];
	add.s32 	%r520, %r1854, %r519;
	setp.gt.u32 	%p492, %r520, %r2501;
	mov.b32 	%r2503, 51456;
	@%p492 bra 	$L__BB0_541;
	ld.local.u32 	%r1856, [%rd3+808];
	add.s32 	%r521, %r1856, %r520;
	setp.gt.u32 	%p493, %r521, %r2501;
	mov.b32 	%r2503, 51712;
	@%p493 bra 	$L__BB0_541;
	ld.local.u32 	%r1858, [%rd3+812];
	add.s32 	%r522, %r1858, %r521;
	setp.gt.u32 	%p494, %r522, %r2501;
	mov.b32 	%r2503, 51968;
	@%p494 bra 	$L__BB0_541;
	ld.local.u32 	%r1860, [%rd3+816];
	add.s32 	%r523, %r1860, %r522;
	setp.gt.u32 	%p495, %r523, %r2501;
	mov.b32 	%r2503, 52224;
	@%p495 bra 	$L__BB0_541;
	ld.local.u32 	%r1862, [%rd3+820];
	add.s32 	%r524, %r1862, %r523;
	setp.gt.u32 	%p496, %r524, %r2501;
	mov.b32 	%r2503, 52480;
	@%p496 bra 	$L__BB0_541;
	ld.local.u32 	%r1864, [%rd3+824];
	add.s32 	%r525, %r1864, %r524;
	setp.gt.u32 	%p497, %r525, %r2501;
	mov.b32 	%r2503, 52736;
	@%p497 bra 	$L__BB0_541;
	ld.local.u32 	%r1866, [%rd3+828];
	add.s32 	%r526, %r1866, %r525;
	setp.gt.u32 	%p498, %r526, %r2501;
	mov.b32 	%r2503, 52992;
	@%p498 bra 	$L__BB0_541;
	ld.local.u32 	%r1868, [%rd3+832];
	add.s32 	%r527, %r1868, %r526;
	setp.gt.u32 	%p499, %r527, %r2501;
	mov.b32 	%r2503, 53248;
	@%p499 bra 	$L__BB0_541;
	ld.local.u32 	%r1870, [%rd3+836];
	add.s32 	%r528, %r1870, %r527;
	setp.gt.u32 	%p500, %r528, %r2501;
	mov.b32 	%r2503, 53504;
	@%p500 bra 	$L__BB0_541;
	ld.local.u32 	%r1872, [%rd3+840];
	add.s32 	%r529, %r1872, %r528;
	setp.gt.u32 	%p501, %r529, %r2501;
	mov.b32 	%r2503, 53760;
	@%p501 bra 	$L__BB0_541;
	ld.local.u32 	%r1874, [%rd3+844];
	add.s32 	%r530, %r1874, %r529;
	setp.gt.u32 	%p502, %r530, %r2501;
	mov.b32 	%r2503, 54016;
	@%p502 bra 	$L__BB0_541;
	ld.local.u32 	%r1876, [%rd3+848];
	add.s32 	%r531, %r1876, %r530;
	setp.gt.u32 	%p503, %r531, %r2501;
	mov.b32 	%r2503, 54272;
	@%p503 bra 	$L__BB0_541;
	ld.local.u32 	%r1878, [%rd3+852];
	add.s32 	%r532, %r1878, %r531;
	setp.gt.u32 	%p504, %r532, %r2501;
	mov.b32 	%r2503, 54528;
	@%p504 bra 	$L__BB0_541;
	ld.local.u32 	%r1880, [%rd3+856];
	add.s32 	%r533, %r1880, %r532;
	setp.gt.u32 	%p505, %r533, %r2501;
	mov.b32 	%r2503, 54784;
	@%p505 bra 	$L__BB0_541;
	ld.local.u32 	%r1882, [%rd3+860];
	add.s32 	%r534, %r1882, %r533;
	setp.gt.u32 	%p506, %r534, %r2501;
	mov.b32 	%r2503, 55040;
	@%p506 bra 	$L__BB0_541;
	ld.local.u32 	%r1884, [%rd3+864];
	add.s32 	%r535, %r1884, %r534;
	setp.gt.u32 	%p507, %r535, %r2501;
	mov.b32 	%r2503, 55296;
	@%p507 bra 	$L__BB0_541;
	ld.local.u32 	%r1886, [%rd3+868];
	add.s32 	%r536, %r1886, %r535;
	setp.gt.u32 	%p508, %r536, %r2501;
	mov.b32 	%r2503, 55552;
	@%p508 bra 	$L__BB0_541;
	ld.local.u32 	%r1888, [%rd3+872];
	add.s32 	%r537, %r1888, %r536;
	setp.gt.u32 	%p509, %r537, %r2501;
	mov.b32 	%r2503, 55808;
	@%p509 bra 	$L__BB0_541;
	ld.local.u32 	%r1890, [%rd3+876];
	add.s32 	%r538, %r1890, %r537;
	setp.gt.u32 	%p510, %r538, %r2501;
	mov.b32 	%r2503, 56064;
	@%p510 bra 	$L__BB0_541;
	ld.local.u32 	%r1892, [%rd3+880];
	add.s32 	%r539, %r1892, %r538;
	setp.gt.u32 	%p511, %r539, %r2501;
	mov.b32 	%r2503, 56320;
	@%p511 bra 	$L__BB0_541;
	ld.local.u32 	%r1894, [%rd3+884];
	add.s32 	%r540, %r1894, %r539;
	setp.gt.u32 	%p512, %r540, %r2501;
	mov.b32 	%r2503, 56576;
	@%p512 bra 	$L__BB0_541;
	ld.local.u32 	%r1896, [%rd3+888];
	add.s32 	%r541, %r1896, %r540;
	setp.gt.u32 	%p513, %r541, %r2501;
	mov.b32 	%r2503, 56832;
	@%p513 bra 	$L__BB0_541;
	ld.local.u32 	%r1898, [%rd3+892];
	add.s32 	%r542, %r1898, %r541;
	setp.gt.u32 	%p514, %r542, %r2501;
	mov.b32 	%r2503, 57088;
	@%p514 bra 	$L__BB0_541;
	ld.local.u32 	%r1900, [%rd3+896];
	add.s32 	%r543, %r1900, %r542;
	setp.gt.u32 	%p515, %r543, %r2501;
	mov.b32 	%r2503, 57344;
	@%p515 bra 	$L__BB0_541;
	ld.local.u32 	%r1902, [%rd3+900];
	add.s32 	%r544, %r1902, %r543;
	setp.gt.u32 	%p516, %r544, %r2501;
	mov.b32 	%r2503, 57600;
	@%p516 bra 	$L__BB0_541;
	ld.local.u32 	%r1904, [%rd3+904];
	add.s32 	%r545, %r1904, %r544;
	setp.gt.u32 	%p517, %r545, %r2501;
	mov.b32 	%r2503, 57856;
	@%p517 bra 	$L__BB0_541;
	ld.local.u32 	%r1906, [%rd3+908];
	add.s32 	%r546, %r1906, %r545;
	setp.gt.u32 	%p518, %r546, %r2501;
	mov.b32 	%r2503, 58112;
	@%p518 bra 	$L__BB0_541;
	ld.local.u32 	%r1908, [%rd3+912];
	add.s32 	%r547, %r1908, %r546;
	setp.gt.u32 	%p519, %r547, %r2501;
	mov.b32 	%r2503, 58368;
	@%p519 bra 	$L__BB0_541;
	ld.local.u32 	%r1910, [%rd3+916];
	add.s32 	%r548, %r1910, %r547;
	setp.gt.u32 	%p520, %r548, %r2501;
	mov.b32 	%r2503, 58624;
	@%p520 bra 	$L__BB0_541;
	ld.local.u32 	%r1912, [%rd3+920];
	add.s32 	%r549, %r1912, %r548;
	setp.gt.u32 	%p521, %r549, %r2501;
	mov.b32 	%r2503, 58880;
	@%p521 bra 	$L__BB0_541;
	ld.local.u32 	%r1914, [%rd3+924];
	add.s32 	%r550, %r1914, %r549;
	setp.gt.u32 	%p522, %r550, %r2501;
	mov.b32 	%r2503, 59136;
	@%p522 bra 	$L__BB0_541;
	ld.local.u32 	%r1916, [%rd3+928];
	add.s32 	%r551, %r1916, %r550;
	setp.gt.u32 	%p523, %r551, %r2501;
	mov.b32 	%r2503, 59392;
	@%p523 bra 	$L__BB0_541;
	ld.local.u32 	%r1918, [%rd3+932];
	add.s32 	%r552, %r1918, %r551;
	setp.gt.u32 	%p524, %r552, %r2501;
	mov.b32 	%r2503, 59648;
	@%p524 bra 	$L__BB0_541;
	ld.local.u32 	%r1920, [%rd3+936];
	add.s32 	%r553, %r1920, %r552;
	setp.gt.u32 	%p525, %r553, %r2501;
	mov.b32 	%r2503, 59904;
	@%p525 bra 	$L__BB0_541;
	ld.local.u32 	%r1922, [%rd3+940];
	add.s32 	%r554, %r1922, %r553;
	setp.gt.u32 	%p526, %r554, %r2501;
	mov.b32 	%r2503, 60160;
	@%p526 bra 	$L__BB0_541;
	ld.local.u32 	%r1924, [%rd3+944];
	add.s32 	%r555, %r1924, %r554;
	setp.gt.u32 	%p527, %r555, %r2501;
	mov.b32 	%r2503, 60416;
	@%p527 bra 	$L__BB0_541;
	ld.local.u32 	%r1926, [%rd3+948];
	add.s32 	%r556, %r1926, %r555;
	setp.gt.u32 	%p528, %r556, %r2501;
	mov.b32 	%r2503, 60672;
	@%p528 bra 	$L__BB0_541;
	ld.local.u32 	%r1928, [%rd3+952];
	add.s32 	%r557, %r1928, %r556;
	setp.gt.u32 	%p529, %r557, %r2501;
	mov.b32 	%r2503, 60928;
	@%p529 bra 	$L__BB0_541;
	ld.local.u32 	%r1930, [%rd3+956];
	add.s32 	%r558, %r1930, %r557;
	setp.gt.u32 	%p530, %r558, %r2501;
	mov.b32 	%r2503, 61184;
	@%p530 bra 	$L__BB0_541;
	ld.local.u32 	%r1932, [%rd3+960];
	add.s32 	%r559, %r1932, %r558;
	setp.gt.u32 	%p531, %r559, %r2501;
	mov.b32 	%r2503, 61440;
	@%p531 bra 	$L__BB0_541;
	ld.local.u32 	%r1934, [%rd3+964];
	add.s32 	%r560, %r1934, %r559;
	setp.gt.u32 	%p532, %r560, %r2501;
	mov.b32 	%r2503, 61696;
	@%p532 bra 	$L__BB0_541;
	ld.local.u32 	%r1936, [%rd3+968];
	add.s32 	%r561, %r1936, %r560;
	setp.gt.u32 	%p533, %r561, %r2501;
	mov.b32 	%r2503, 61952;
	@%p533 bra 	$L__BB0_541;
	ld.local.u32 	%r1938, [%rd3+972];
	add.s32 	%r562, %r1938, %r561;
	setp.gt.u32 	%p534, %r562, %r2501;
	mov.b32 	%r2503, 62208;
	@%p534 bra 	$L__BB0_541;
	ld.local.u32 	%r1940, [%rd3+976];
	add.s32 	%r563, %r1940, %r562;
	setp.gt.u32 	%p535, %r563, %r2501;
	mov.b32 	%r2503, 62464;
	@%p535 bra 	$L__BB0_541;
	ld.local.u32 	%r1942, [%rd3+980];
	add.s32 	%r564, %r1942, %r563;
	setp.gt.u32 	%p536, %r564, %r2501;
	mov.b32 	%r2503, 62720;
	@%p536 bra 	$L__BB0_541;
	ld.local.u32 	%r1944, [%rd3+984];
	add.s32 	%r565, %r1944, %r564;
	setp.gt.u32 	%p537, %r565, %r2501;
	mov.b32 	%r2503, 62976;
	@%p537 bra 	$L__BB0_541;
	ld.local.u32 	%r1946, [%rd3+988];
	add.s32 	%r566, %r1946, %r565;
	setp.gt.u32 	%p538, %r566, %r2501;
	mov.b32 	%r2503, 63232;
	@%p538 bra 	$L__BB0_541;
	ld.local.u32 	%r1948, [%rd3+992];
	add.s32 	%r567, %r1948, %r566;
	setp.gt.u32 	%p539, %r567, %r2501;
	mov.b32 	%r2503, 63488;
	@%p539 bra 	$L__BB0_541;
	ld.local.u32 	%r1950, [%rd3+996];
	add.s32 	%r568, %r1950, %r567;
	setp.gt.u32 	%p540, %r568, %r2501;
	mov.b32 	%r2503, 63744;
	@%p540 bra 	$L__BB0_541;
	ld.local.u32 	%r1952, [%rd3+1000];
	add.s32 	%r569, %r1952, %r568;
	setp.gt.u32 	%p541, %r569, %r2501;
	mov.b32 	%r2503, 64000;
	@%p541 bra 	$L__BB0_541;
	ld.local.u32 	%r1954, [%rd3+1004];
	add.s32 	%r570, %r1954, %r569;
	setp.gt.u32 	%p542, %r570, %r2501;
	mov.b32 	%r2503, 64256;
	@%p542 bra 	$L__BB0_541;
	ld.local.u32 	%r1956, [%rd3+1008];
	add.s32 	%r571, %r1956, %r570;
	setp.gt.u32 	%p543, %r571, %r2501;
	mov.b32 	%r2503, 64512;
	@%p543 bra 	$L__BB0_541;
	ld.local.u32 	%r1958, [%rd3+1012];
	add.s32 	%r572, %r1958, %r571;
	setp.gt.u32 	%p544, %r572, %r2501;
	mov.b32 	%r2503, 64768;
	@%p544 bra 	$L__BB0_541;
	ld.local.u32 	%r1960, [%rd3+1016];
	add.s32 	%r573, %r1960, %r572;
	setp.gt.u32 	%p545, %r573, %r2501;
	mov.b32 	%r2503, 65024;
	@%p545 bra 	$L__BB0_541;
	ld.local.u32 	%r1961, [%rd3+1020];
	add.s32 	%r1962, %r1961, %r573;
	setp.gt.u32 	%p546, %r1962, %r2501;
	selp.b32 	%r574, 65280, 0, %p546;
	mov.u32 	%r2503, %r574;
$L__BB0_541:
	ld.local.u32 	%r576, [%rd4];
	setp.gt.u32 	%p547, %r576, %r2501;
	mov.b32 	%r2504, 0;
	@%p547 bra 	$L__BB0_797;
	ld.local.u32 	%r1965, [%rd4+4];
	add.s32 	%r577, %r1965, %r576;
	setp.gt.u32 	%p548, %r577, %r2501;
	mov.b32 	%r2504, 65536;
	@%p548 bra 	$L__BB0_797;
	ld.local.u32 	%r1967, [%rd4+8];
	add.s32 	%r578, %r1967, %r577;
	setp.gt.u32 	%p549, %r578, %r2501;
	mov.b32 	%r2504, 131072;
	@%p549 bra 	$L__BB0_797;
	ld.local.u32 	%r1969, [%rd4+12];
	add.s32 	%r579, %r1969, %r578;
	setp.gt.u32 	%p550, %r579, %r2501;
	mov.b32 	%r2504, 196608;
	@%p550 bra 	$L__BB0_797;
	ld.local.u32 	%r1971, [%rd4+16];
	add.s32 	%r580, %r1971, %r579;
	setp.gt.u32 	%p551, %r580, %r2501;
	mov.b32 	%r2504, 262144;
	@%p551 bra 	$L__BB0_797;
	ld.local.u32 	%r1973, [%rd4+20];
	add.s32 	%r581, %r1973, %r580;
	setp.gt.u32 	%p552, %r581, %r2501;
	mov.b32 	%r2504, 327680;
	@%p552 bra 	$L__BB0_797;
	ld.local.u32 	%r1975, [%rd4+24];
	add.s32 	%r582, %r1975, %r581;
	setp.gt.u32 	%p553, %r582, %r2501;
	mov.b32 	%r2504, 393216;
	@%p553 bra 	$L__BB0_797;
	ld.local.u32 	%r1977, [%rd4+28];
	add.s32 	%r583, %r1977, %r582;
	setp.gt.u32 	%p554, %r583, %r2501;
	mov.b32 	%r2504, 458752;
	@%p554 bra 	$L__BB0_797;
	ld.local.u32 	%r1979, [%rd4+32];
	add.s32 	%r584, %r1979, %r583;
	setp.gt.u32 	%p555, %r584, %r2501;
	mov.b32 	%r2504, 524288;
	@%p555 bra 	$L__BB0_797;
	ld.local.u32 	%r1981, [%rd4+36];
	add.s32 	%r585, %r1981, %r584;
	setp.gt.u32 	%p556, %r585, %r2501;
	mov.b32 	%r2504, 589824;
	@%p556 bra 	$L__BB0_797;
	ld.local.u32 	%r1983, [%rd4+40];
	add.s32 	%r586, %r1983, %r585;
	setp.gt.u32 	%p557, %r586, %r2501;
	mov.b32 	%r2504, 655360;
	@%p557 bra 	$L__BB0_797;
	ld.local.u32 	%r1985, [%rd4+44];
	add.s32 	%r587, %r1985, %r586;
	setp.gt.u32 	%p558, %r587, %r2501;
	mov.b32 	%r2504, 720896;
	@%p558 bra 	$L__BB0_797;
	ld.local.u32 	%r1987, [%rd4+48];
	add.s32 	%r588, %r1987, %r587;
	setp.gt.u32 	%p559, %r588, %r2501;
	mov.b32 	%r2504, 786432;
	@%p559 bra 	$L__BB0_797;
	ld.local.u32 	%r1989, [%rd4+52];
	add.s32 	%r589, %r1989, %r588;
	setp.gt.u32 	%p560, %r589, %r2501;
	mov.b32 	%r2504, 851968;
	@%p560 bra 	$L__BB0_797;
	ld.local.u32 	%r1991, [%rd4+56];
	add.s32 	%r590, %r1991, %r589;
	setp.gt.u32 	%p561, %r590, %r2501;
	mov.b32 	%r2504, 917504;
	@%p561 bra 	$L__BB0_797;
	ld.local.u32 	%r1993, [%rd4+60];
	add.s32 	%r591, %r1993, %r590;
	setp.gt.u32 	%p562, %r591, %r2501;
	mov.b32 	%r2504, 983040;
	@%p562 bra 	$L__BB0_797;
	ld.local.u32 	%r1995, [%rd4+64];
	add.s32 	%r592, %r1995, %r591;
	setp.gt.u32 	%p563, %r592, %r2501;
	mov.b32 	%r2504, 1048576;
	@%p563 bra 	$L__BB0_797;
	ld.local.u32 	%r1997, [%rd4+68];
	add.s32 	%r593, %r1997, %r592;
	setp.gt.u32 	%p564, %r593, %r2501;
	mov.b32 	%r2504, 1114112;
	@%p564 bra 	$L__BB0_797;
	ld.local.u32 	%r1999, [%rd4+72];
	add.s32 	%r594, %r1999, %r593;
	setp.gt.u32 	%p565, %r594, %r2501;
	mov.b32 	%r2504, 1179648;
	@%p565 bra 	$L__BB0_797;
	ld.local.u32 	%r2001, [%rd4+76];
	add.s32 	%r595, %r2001, %r594;
	setp.gt.u32 	%p566, %r595, %r2501;
	mov.b32 	%r2504, 1245184;
	@%p566 bra 	$L__BB0_797;
	ld.local.u32 	%r2003, [%rd4+80];
	add.s32 	%r596, %r2003, %r595;
	setp.gt.u32 	%p567, %r596, %r2501;
	mov.b32 	%r2504, 1310720;
	@%p567 bra 	$L__BB0_797;
	ld.local.u32 	%r2005, [%rd4+84];
	add.s32 	%r597, %r2005, %r596;
	setp.gt.u32 	%p568, %r597, %r2501;
	mov.b32 	%r2504, 1376256;
	@%p568 bra 	$L__BB0_797;
	ld.local.u32 	%r2007, [%rd4+88];
	add.s32 	%r598, %r2007, %r597;
	setp.gt.u32 	%p569, %r598, %r2501;
	mov.b32 	%r2504, 1441792;
	@%p569 bra 	$L__BB0_797;
	ld.local.u32 	%r2009, [%rd4+92];
	add.s32 	%r599, %r2009, %r598;
	setp.gt.u32 	%p570, %r599, %r2501;
	mov.b32 	%r2504, 1507328;
	@%p570 bra 	$L__BB0_797;
	ld.local.u32 	%r2011, [%rd4+96];
	add.s32 	%r600, %r2011, %r599;
	setp.gt.u32 	%p571, %r600, %r2501;
	mov.b32 	%r2504, 1572864;
	@%p571 bra 	$L__BB0_797;
	ld.local.u32 	%r2013, [%rd4+100];
	add.s32 	%r601, %r2013, %r600;
	setp.gt.u32 	%p572, %r601, %r2501;
	mov.b32 	%r2504, 1638400;
	@%p572 bra 	$L__BB0_797;
	ld.local.u32 	%r2015, [%rd4+104];
	add.s32 	%r602, %r2015, %r601;
	setp.gt.u32 	%p573, %r602, %r2501;
	mov.b32 	%r2504, 1703936;
	@%p573 bra 	$L__BB0_797;
	ld.local.u32 	%r2017, [%rd4+108];
	add.s32 	%r603, %r2017, %r602;
	setp.gt.u32 	%p574, %r603, %r2501;
	mov.b32 	%r2504, 1769472;
	@%p574 bra 	$L__BB0_797;
	ld.local.u32 	%r2019, [%rd4+112];
	add.s32 	%r604, %r2019, %r603;
	setp.gt.u32 	%p575, %r604, %r2501;
	mov.b32 	%r2504, 1835008;
	@%p575 bra 	$L__BB0_797;
	ld.local.u32 	%r2021, [%rd4+116];
	add.s32 	%r605, %r2021, %r604;
	setp.gt.u32 	%p576, %r605, %r2501;
	mov.b32 	%r2504, 1900544;
	@%p576 bra 	$L__BB0_797;
	ld.local.u32 	%r2023, [%rd4+120];
	add.s32 	%r606, %r2023, %r605;
	setp.gt.u32 	%p577, %r606, %r2501;
	mov.b32 	%r2504, 1966080;
	@%p577 bra 	$L__BB0_797;
	ld.local.u32 	%r2025, [%rd4+124];
	add.s32 	%r607, %r2025, %r606;
	setp.gt.u32 	%p578, %r607, %r2501;
	mov.b32 	%r2504, 2031616;
	@%p578 bra 	$L__BB0_797;
	ld.local.u32 	%r2027, [%rd4+128];
	add.s32 	%r608, %r2027, %r607;
	setp.gt.u32 	%p579, %r608, %r2501;
	mov.b32 	%r2504, 2097152;
	@%p579 bra 	$L__BB0_797;
	ld.local.u32 	%r2029, [%rd4+132];
	add.s32 	%r609, %r2029, %r608;
	setp.gt.u32 	%p580, %r609, %r2501;
	mov.b32 	%r2504, 2162688;
	@%p580 bra 	$L__BB0_797;
	ld.local.u32 	%r2031, [%rd4+136];
	add.s32 	%r610, %r2031, %r609;
	setp.gt.u32 	%p581, %r610, %r2501;
	mov.b32 	%r2504, 2228224;
	@%p581 bra 	$L__BB0_797;
	ld.local.u32 	%r2033, [%rd4+140];
	add.s32 	%r611, %r2033, %r610;
	setp.gt.u32 	%p582, %r611, %r2501;
	mov.b32 	%r2504, 2293760;
	@%p582 bra 	$L__BB0_797;
	ld.local.u32 	%r2035, [%rd4+144];
	add.s32 	%r612, %r2035, %r611;
	setp.gt.u32 	%p583, %r612, %r2501;
	mov.b32 	%r2504, 2359296;
	@%p583 bra 	$L__BB0_797;
	ld.local.u32 	%r2037, [%rd4+148];
	add.s32 	%r613, %r2037, %r612;
	setp.gt.u32 	%p584, %r613, %r2501;
	mov.b32 	%r2504, 2424832;
	@%p584 bra 	$L__BB0_797;
	ld.local.u32 	%r2039, [%rd4+152];
	add.s32 	%r614, %r2039, %r613;
	setp.gt.u32 	%p585, %r614, %r2501;
	mov.b32 	%r2504, 2490368;
	@%p585 bra 	$L__BB0_797;
	ld.local.u32 	%r2041, [%rd4+156];
	add.s32 	%r615, %r2041, %r614;
	setp.gt.u32 	%p586, %r615, %r2501;
	mov.b32 	%r2504, 2555904;
	@%p586 bra 	$L__BB0_797;
	ld.local.u32 	%r2043, [%rd4+160];
	add.s32 	%r616, %r2043, %r615;
	setp.gt.u32 	%p587, %r616, %r2501;
	mov.b32 	%r2504, 2621440;
	@%p587 bra 	$L__BB0_797;
	ld.local.u32 	%r2045, [%rd4+164];
	add.s32 	%r617, %r2045, %r616;
	setp.gt.u32 	%p588, %r617, %r2501;
	mov.b32 	%r2504, 2686976;
	@%p588 bra 	$L__BB0_797;
	ld.local.u32 	%r2047, [%rd4+168];
	add.s32 	%r618, %r2047, %r617;
	setp.gt.u32 	%p589, %r618, %r2501;
	mov.b32 	%r2504, 2752512;
	@%p589 bra 	$L__BB0_797;
	ld.local.u32 	%r2049, [%rd4+172];
	add.s32 	%r619, %r2049, %r618;
	setp.gt.u32 	%p590, %r619, %r2501;
	mov.b32 	%r2504, 2818048;
	@%p590 bra 	$L__BB0_797;
	ld.local.u32 	%r2051, [%rd4+176];
	add.s32 	%r620, %r2051, %r619;
	setp.gt.u32 	%p591, %r620, %r2501;
	mov.b32 	%r2504, 2883584;
	@%p591 bra 	$L__BB0_797;
	ld.local.u32 	%r2053, [%rd4+180];
	add.s32 	%r621, %r2053, %r620;
	setp.gt.u32 	%p592, %r621, %r2501;
	mov.b32 	%r2504, 2949120;
	@%p592 bra 	$L__BB0_797;
	ld.local.u32 	%r2055, [%rd4+184];
	add.s32 	%r622, %r2055, %r621;
	setp.gt.u32 	%p593, %r622, %r2501;
	mov.b32 	%r2504, 3014656;
	@%p593 bra 	$L__BB0_797;
	ld.local.u32 	%r2057, [%rd4+188];
	add.s32 	%r623, %r2057, %r622;
	setp.gt.u32 	%p594, %r623, %r2501;
	mov.b32 	%r2504, 3080192;
	@%p594 bra 	$L__BB0_797;
	ld.local.u32 	%r2059, [%rd4+192];
	add.s32 	%r624, %r2059, %r623;
	setp.gt.u32 	%p595, %r624, %r2501;
	mov.b32 	%r2504, 3145728;
	@%p595 bra 	$L__BB0_797;
	ld.local.u32 	%r2061, [%rd4+196];
	add.s32 	%r625, %r2061, %r624;
	setp.gt.u32 	%p596, %r625, %r2501;
	mov.b32 	%r2504, 3211264;
	@%p596 bra 	$L__BB0_797;
	ld.local.u32 	%r2063, [%rd4+200];
	add.s32 	%r626, %r2063, %r625;
	setp.gt.u32 	%p597, %r626, %r2501;
	mov.b32 	%r2504, 3276800;
	@%p597 bra 	$L__BB0_797;
	ld.local.u32 	%r2065, [%rd4+204];
	add.s32 	%r627, %r2065, %r626;
	setp.gt.u32 	%p598, %r627, %r2501;
	mov.b32 	%r2504, 3342336;
	@%p598 bra 	$L__BB0_797;
	ld.local.u32 	%r2067, [%rd4+208];
	add.s32 	%r628, %r2067, %r627;
	setp.gt.u32 	%p599, %r628, %r2501;
	mov.b32 	%r2504, 3407872;
	@%p599 bra 	$L__BB0_797;
	ld.local.u32 	%r2069, [%rd4+212];
	add.s32 	%r629, %r2069, %r628;
	setp.gt.u32 	%p600, %r629, %r2501;
	mov.b32 	%r2504, 3473408;
	@%p600 bra 	$L__BB0_797;
	ld.local.u32 	%r2071, [%rd4+216];
	add.s32 	%r630, %r2071, %r629;
	setp.gt.u32 	%p601, %r630, %r2501;
	mov.b32 	%r2504, 3538944;
	@%p601 bra 	$L__BB0_797;
	ld.local.u32 	%r2073, [%rd4+220];
	add.s32 	%r631, %r2073, %r630;
	setp.gt.u32 	%p602, %r631, %r2501;
	mov.b32 	%r2504, 3604480;
	@%p602 bra 	$L__BB0_797;
	ld.local.u32 	%r2075, [%rd4+224];
	add.s32 	%r632, %r2075, %r631;
	setp.gt.u32 	%p603, %r632, %r2501;
	mov.b32 	%r2504, 3670016;
	@%p603 bra 	$L__BB0_797;
	ld.local.u32 	%r2077, [%rd4+228];
	add.s32 	%r633, %r2077, %r632;
	setp.gt.u32 	%p604, %r633, %r2501;
	mov.b32 	%r2504, 3735552;
	@%p604 bra 	$L__BB0_797;
	ld.local.u32 	%r2079, [%rd4+232];
	add.s32 	%r634, %r2079, %r633;
	setp.gt.u32 	%p605, %r634, %r2501;
	mov.b32 	%r2504, 3801088;
	@%p605 bra 	$L__BB0_797;
	ld.local.u32 	%r2081, [%rd4+236];
	add.s32 	%r635, %r2081, %r634;
	setp.gt.u32 	%p606, %r635, %r2501;
	mov.b32 	%r2504, 3866624;
	@%p606 bra 	$L__BB0_797;
	ld.local.u32 	%r2083, [%rd4+240];
	add.s32 	%r636, %r2083, %r635;
	setp.gt.u32 	%p607, %r636, %r2501;
	mov.b32 	%r2504, 3932160;
	@%p607 bra 	$L__BB0_797;
	ld.local.u32 	%r2085, [%rd4+244];
	add.s32 	%r637, %r2085, %r636;
	setp.gt.u32 	%p608, %r637, %r2501;
	mov.b32 	%r2504, 3997696;
	@%p608 bra 	$L__BB0_797;
	ld.local.u32 	%r2087, [%rd4+248];
	add.s32 	%r638, %r2087, %r637;
	setp.gt.u32 	%p609, %r638, %r2501;
	mov.b32 	%r2504, 4063232;
	@%p609 bra 	$L__BB0_797;
	ld.local.u32 	%r2089, [%rd4+252];
	add.s32 	%r639, %r2089, %r638;
	setp.gt.u32 	%p610, %r639, %r2501;
	mov.b32 	%r2504, 4128768;
	@%p610 bra 	$L__BB0_797;
	ld.local.u32 	%r2091, [%rd4+256];
	add.s32 	%r640, %r2091, %r639;
	setp.gt.u32 	%p611, %r640, %r2501;
	mov.b32 	%r2504, 4194304;
	@%p611 bra 	$L__BB0_797;
	ld.local.u32 	%r2093, [%rd4+260];
	add.s32 	%r641, %r2093, %r640;
	setp.gt.u32 	%p612, %r641, %r2501;
	mov.b32 	%r2504, 4259840;
	@%p612 bra 	$L__BB0_797;
	ld.local.u32 	%r2095, [%rd4+264];
	add.s32 	%r642, %r2095, %r641;
	setp.gt.u32 	%p613, %r642, %r2501;
	mov.b32 	%r2504, 4325376;
	@%p613 bra 	$L__BB0_797;
	ld.local.u32 	%r2097, [%rd4+268];
	add.s32 	%r643, %r2097, %r642;
	setp.gt.u32 	%p614, %r643, %r2501;
	mov.b32 	%r2504, 4390912;
	@%p614 bra 	$L__BB0_797;
	ld.local.u32 	%r2099, [%rd4+272];
	add.s32 	%r644, %r2099, %r643;
	setp.gt.u32 	%p615, %r644, %r2501;
	mov.b32 	%r2504, 4456448;
	@%p615 bra 	$L__BB0_797;
	ld.local.u32 	%r2101, [%rd4+276];
	add.s32 	%r645, %r2101, %r644;
	setp.gt.u32 	%p616, %r645, %r2501;
	mov.b32 	%r2504, 4521984;
	@%p616 bra 	$L__BB0_797;
	ld.local.u32 	%r2103, [%rd4+280];
	add.s32 	%r646, %r2103, %r645;
	setp.gt.u32 	%p617, %r646, %r2501;
	mov.b32 	%r2504, 4587520;
	@%p617 bra 	$L__BB0_797;
	ld.local.u32 	%r2105, [%rd4+284];
	add.s32 	%r647, %r2105, %r646;
	setp.gt.u32 	%p618, %r647, %r2501;
	mov.b32 	%r2504, 4653056;
	@%p618 bra 	$L__BB0_797;
	ld.local.u32 	%r2107, [%rd4+288];
	add.s32 	%r648, %r2107, %r647;
	setp.gt.u32 	%p619, %r648, %r2501;
	mov.b32 	%r2504, 4718592;
	@%p619 bra 	$L__BB0_797;
	ld.local.u32 	%r2109, [%rd4+292];
	add.s32 	%r649, %r2109, %r648;
	setp.gt.u32 	%p620, %r649, %r2501;
	mov.b32 	%r2504, 4784128;
	@%p620 bra 	$L__BB0_797;
	ld.local.u32 	%r2111, [%rd4+296];
	add.s32 	%r650, %r2111, %r649;
	setp.gt.u32 	%p621, %r650, %r2501;
	mov.b32 	%r2504, 4849664;
	@%p621 bra 	$L__BB0_797;
	ld.local.u32 	%r2113, [%rd4+300];
	add.s32 	%r651, %r2113, %r650;
	setp.gt.u32 	%p622, %r651, %r2501;
	mov.b32 	%r2504, 4915200;
	@%p622 bra 	$L__BB0_797;
	ld.local.u32 	%r2115, [%rd4+304];
	add.s32 	%r652, %r2115, %r651;
	setp.gt.u32 	%p623, %r652, %r2501;
	mov.b32 	%r2504, 4980736;
	@%p623 bra 	$L__BB0_797;
	ld.local.u32 	%r2117, [%rd4+308];
	add.s32 	%r653, %r2117, %r652;
	setp.gt.u32 	%p624, %r653, %r2501;
	mov.b32 	%r2504, 5046272;
	@%p624 bra 	$L__BB0_797;
	ld.local.u32 	%r2119, [%rd4+312];
	add.s32 	%r654, %r2119, %r653;
	setp.gt.u32 	%p625, %r654, %r2501;
	mov.b32 	%r2504, 5111808;
	@%p625 bra 	$L__BB0_797;
	ld.local.u32 	%r2121, [%rd4+316];
	add.s32 	%r655, %r2121, %r654;
	setp.gt.u32 	%p626, %r655, %r2501;
	mov.b32 	%r2504, 5177344;
	@%p626 bra 	$L__BB0_797;
	ld.local.u32 	%r2123, [%rd4+320];
	add.s32 	%r656, %r2123, %r655;
	setp.gt.u32 	%p627, %r656, %r2501;
	mov.b32 	%r2504, 5242880;
	@%p627 bra 	$L__BB0_797;
	ld.local.u32 	%r2125, [%rd4+324];
	add.s32 	%r657, %r2125, %r656;
	setp.gt.u32 	%p628, %r657, %r2501;
	mov.b32 	%r2504, 5308416;
	@%p628 bra 	$L__BB0_797;
	ld.local.u32 	%r2127, [%rd4+328];
	add.s32 	%r658, %r2127, %r657;
	setp.gt.u32 	%p629, %r658, %r2501;
	mov.b32 	%r2504, 5373952;
	@%p629 bra 	$L__BB0_797;
	ld.local.u32 	%r2129, [%rd4+332];
	add.s32 	%r659, %r2129, %r658;
	setp.gt.u32 	%p630, %r659, %r2501;
	mov.b32 	%r2504, 5439488;
	@%p630 bra 	$L__BB0_797;
	ld.local.u32 	%r2131, [%rd4+336];
	add.s32 	%r660, %r2131, %r659;
	setp.gt.u32 	%p631, %r660, %r2501;
	mov.b32 	%r2504, 5505024;
	@%p631 bra 	$L__BB0_797;
	ld.local.u32 	%r2133, [%rd4+340];
	add.s32 	%r661, %r2133, %r660;
	setp.gt.u32 	%p632, %r661, %r2501;
	mov.b32 	%r2504, 5570560;
	@%p632 bra 	$L__BB0_797;
	ld.local.u32 	%r2135, [%rd4+344];
	add.s32 	%r662, %r2135, %r661;
	setp.gt.u32 	%p633, %r662, %r2501;
	mov.b32 	%r2504, 5636096;
	@%p633 bra 	$L__BB0_797;
	ld.local.u32 	%r2137, [%rd4+348];
	add.s32 	%r663, %r2137, %r662;
	setp.gt.u32 	%p634, %r663, %r2501;
	mov.b32 	%r2504, 5701632;
	@%p634 bra 	$L__BB0_797;
	ld.local.u32 	%r2139, [%rd4+352];
	add.s32 	%r664, %r2139, %r663;
	setp.gt.u32 	%p635, %r664, %r2501;
	mov.b32 	%r2504, 5767168;
	@%p635 bra 	$L__BB0_797;
	ld.local.u32 	%r2141, [%rd4+356];
	add.s32 	%r665, %r2141, %r664;
	setp.gt.u32 	%p636, %r665, %r2501;
	mov.b32 	%r2504, 5832704;
	@%p636 bra 	$L__BB0_797;
	ld.local.u32 	%r2143, [%rd4+360];
	add.s32 	%r666, %r2143, %r665;
	setp.gt.u32 	%p637, %r666, %r2501;
	mov.b32 	%r2504, 5898240;
	@%p637 bra 	$L__BB0_797;
	ld.local.u32 	%r2145, [%rd4+364];
	add.s32 	%r667, %r2145, %r666;
	setp.gt.u32 	%p638, %r667, %r2501;
	mov.b32 	%r2504, 5963776;
	@%p638 bra 	$L__BB0_797;
	ld.local.u32 	%r2147, [%rd4+368];
	add.s32 	%r668, %r2147, %r667;
	setp.gt.u32 	%p639, %r668, %r2501;
	mov.b32 	%r2504, 6029312;
	@%p639 bra 	$L__BB0_797;
	ld.local.u32 	%r2149, [%rd4+372];
	add.s32 	%r669, %r2149, %r668;
	setp.gt.u32 	%p640, %r669, %r2501;
	mov.b32 	%r2504, 6094848;
	@%p640 bra 	$L__BB0_797;
	ld.local.u32 	%r2151, [%rd4+376];
	add.s32 	%r670, %r2151, %r669;
	setp.gt.u32 	%p641, %r670, %r2501;
	mov.b32 	%r2504, 6160384;
	@%p641 bra 	$L__BB0_797;
	ld.local.u32 	%r2153, [%rd4+380];
	add.s32 	%r671, %r2153, %r670;
	setp.gt.u32 	%p642, %r671, %r2501;
	mov.b32 	%r2504, 6225920;
	@%p642 bra 	$L__BB0_797;
	ld.local.u32 	%r2155, [%rd4+384];
	add.s32 	%r672, %r2155, %r671;
	setp.gt.u32 	%p643, %r672, %r2501;
	mov.b32 	%r2504, 6291456;
	@%p643 bra 	$L__BB0_797;
	ld.local.u32 	%r2157, [%rd4+388];
	add.s32 	%r673, %r2157, %r672;
	setp.gt.u32 	%p644, %r673, %r2501;
	mov.b32 	%r2504, 6356992;
	@%p644 bra 	$L__BB0_797;
	ld.local.u32 	%r2159, [%rd4+392];
	add.s32 	%r674, %r2159, %r673;
	setp.gt.u32 	%p645, %r674, %r2501;
	mov.b32 	%r2504, 6422528;
	@%p645 bra 	$L__BB0_797;
	ld.local.u32 	%r2161, [%rd4+396];
	add.s32 	%r675, %r2161, %r674;
	setp.gt.u32 	%p646, %r675, %r2501;
	mov.b32 	%r2504, 6488064;
	@%p646 bra 	$L__BB0_797;
	ld.local.u32 	%r2163, [%rd4+400];
	add.s32 	%r676, %r2163, %r675;
	setp.gt.u32 	%p647, %r676, %r2501;
	mov.b32 	%r2504, 6553600;
	@%p647 bra 	$L__BB0_797;
	ld.local.u32 	%r2165, [%rd4+404];
	add.s32 	%r677, %r2165, %r676;
	setp.gt.u32 	%p648, %r677, %r2501;
	mov.b32 	%r2504, 6619136;
	@%p648 bra 	$L__BB0_797;
	ld.local.u32 	%r2167, [%rd4+408];
	add.s32 	%r678, %r2167, %r677;
	setp.gt.u32 	%p649, %r678, %r2501;
	mov.b32 	%r2504, 6684672;
	@%p649 bra 	$L__BB0_797;
	ld.local.u32 	%r2169, [%rd4+412];
	add.s32 	%r679, %r2169, %r678;
	setp.gt.u32 	%p650, %r679, %r2501;
	mov.b32 	%r2504, 6750208;
	@%p650 bra 	$L__BB0_797;
	ld.local.u32 	%r2171, [%rd4+416];
	add.s32 	%r680, %r2171, %r679;
	setp.gt.u32 	%p651, %r680, %r2501;
	mov.b32 	%r2504, 6815744;
	@%p651 bra 	$L__BB0_797;
	ld.local.u32 	%r2173, [%rd4+420];
	add.s32 	%r681, %r2173, %r680;
	setp.gt.u32 	%p652, %r681, %r2501;
	mov.b32 	%r2504, 6881280;
	@%p652 bra 	$L__BB0_797;
	ld.local.u32 	%r2175, [%rd4+424];
	add.s32 	%r682, %r2175, %r681;
	setp.gt.u32 	%p653, %r682, %r2501;
	mov.b32 	%r2504, 6946816;
	@%p653 bra 	$L__BB0_797;
	ld.local.u32 	%r2177, [%rd4+428];
	add.s32 	%r683, %r2177, %r682;
	setp.gt.u32 	%p654, %r683, %r2501;
	mov.b32 	%r2504, 7012352;
	@%p654 bra 	$L__BB0_797;
	ld.local.u32 	%r2179, [%rd4+432];
	add.s32 	%r684, %r2179, %r683;
	setp.gt.u32 	%p655, %r684, %r2501;
	mov.b32 	%r2504, 7077888;
	@%p655 bra 	$L__BB0_797;
	ld.local.u32 	%r2181, [%rd4+436];
	add.s32 	%r685, %r2181, %r684;
	setp.gt.u32 	%p656, %r685, %r2501;
	mov.b32 	%r2504, 7143424;
	@%p656 bra 	$L__BB0_797;
	ld.local.u32 	%r2183, [%rd4+440];
	add.s32 	%r686, %r2183, %r685;
	setp.gt.u32 	%p657, %r686, %r2501;
	mov.b32 	%r2504, 7208960;
	@%p657 bra 	$L__BB0_797;
	ld.local.u32 	%r2185, [%rd4+444];
	add.s32 	%r687, %r2185, %r686;
	setp.gt.u32 	%p658, %r687, %r2501;
	mov.b32 	%r2504, 7274496;
	@%p658 bra 	$L__BB0_797;
	ld.local.u32 	%r2187, [%rd4+448];
	add.s32 	%r688, %r2187, %r687;
	setp.gt.u32 	%p659, %r688, %r2501;
	mov.b32 	%r2504, 7340032;
	@%p659 bra 	$L__BB0_797;
	ld.local.u32 	%r2189, [%rd4+452];
	add.s32 	%r689, %r2189, %r688;
	setp.gt.u32 	%p660, %r689, %r2501;
	mov.b32 	%r2504, 7405568;
	@%p660 bra 	$L__BB0_797;
	ld.local.u32 	%r2191, [%rd4+456];
	add.s32 	%r690, %r2191, %r689;
	setp.gt.u32 	%p661, %r690, %r2501;
	mov.b32 	%r2504, 7471104;
	@%p661 bra 	$L__BB0_797;
	ld.local.u32 	%r2193, [%rd4+460];
	add.s32 	%r691, %r2193, %r690;
	setp.gt.u32 	%p662, %r691, %r2501;
	mov.b32 	%r2504, 7536640;
	@%p662 bra 	$L__BB0_797;
	ld.local.u32 	%r2195, [%rd4+464];
	add.s32 	%r692, %r2195, %r691;
	setp.gt.u32 	%p663, %r692, %r2501;
	mov.b32 	%r2504, 7602176;
	@%p663 bra 	$L__BB0_797;
	ld.local.u32 	%r2197, [%rd4+468];
	add.s32 	%r693, %r2197, %r692;
	setp.gt.u32 	%p664, %r693, %r2501;
	mov.b32 	%r2504, 7667712;
	@%p664 bra 	$L__BB0_797;
	ld.local.u32 	%r2199, [%rd4+472];
	add.s32 	%r694, %r2199, %r693;
	setp.gt.u32 	%p665, %r694, %r2501;
	mov.b32 	%r2504, 7733248;
	@%p665 bra 	$L__BB0_797;
	ld.local.u32 	%r2201, [%rd4+476];
	add.s32 	%r695, %r2201, %r694;
	setp.gt.u32 	%p666, %r695, %r2501;
	mov.b32 	%r2504, 7798784;
	@%p666 bra 	$L__BB0_797;
	ld.local.u32 	%r2203, [%rd4+480];
	add.s32 	%r696, %r2203, %r695;
	setp.gt.u32 	%p667, %r696, %r2501;
	mov.b32 	%r2504, 7864320;
	@%p667 bra 	$L__BB0_797;
	ld.local.u32 	%r2205, [%rd4+484];
	add.s32 	%r697, %r2205, %r696;
	setp.gt.u32 	%p668, %r697, %r2501;
	mov.b32 	%r2504, 7929856;
	@%p668 bra 	$L__BB0_797;
	ld.local.u32 	%r2207, [%rd4+488];
	add.s32 	%r698, %r2207, %r697;
	setp.gt.u32 	%p669, %r698, %r2501;
	mov.b32 	%r2504, 7995392;
	@%p669 bra 	$L__BB0_797;
	ld.local.u32 	%r2209, [%rd4+492];
	add.s32 	%r699, %r2209, %r698;
	setp.gt.u32 	%p670, %r699, %r2501;
	mov.b32 	%r2504, 8060928;
	@%p670 bra 	$L__BB0_797;
	ld.local.u32 	%r2211, [%rd4+496];
	add.s32 	%r700, %r2211, %r699;
	setp.gt.u32 	%p671, %r700, %r2501;
	mov.b32 	%r2504, 8126464;
	@%p671 bra 	$L__BB0_797;
	ld.local.u32 	%r2213, [%rd4+500];
	add.s32 	%r701, %r2213, %r700;
	setp.gt.u32 	%p672, %r701, %r2501;
	mov.b32 	%r2504, 8192000;
	@%p672 bra 	$L__BB0_797;
	ld.local.u32 	%r2215, [%rd4+504];
	add.s32 	%r702, %r2215, %r701;
	setp.gt.u32 	%p673, %r702, %r2501;
	mov.b32 	%r2504, 8257536;
	@%p673 bra 	$L__BB0_797;
	ld.local.u32 	%r2217, [%rd4+508];
	add.s32 	%r703, %r2217, %r702;
	setp.gt.u32 	%p674, %r703, %r2501;
	mov.b32 	%r2504, 8323072;
	@%p674 bra 	$L__BB0_797;
	ld.local.u32 	%r2219, [%rd4+512];
	add.s32 	%r704, %r2219, %r703;
	setp.gt.u32 	%p675, %r704, %r2501;
	mov.b32 	%r2504, 8388608;
	@%p675 bra 	$L__BB0_797;
	ld.local.u32 	%r2221, [%rd4+516];
	add.s32 	%r705, %r2221, %r704;
	setp.gt.u32 	%p676, %r705, %r2501;
	mov.b32 	%r2504, 8454144;
	@%p676 bra 	$L__BB0_797;
	ld.local.u32 	%r2223, [%rd4+520];
	add.s32 	%r706, %r2223, %r705;
	setp.gt.u32 	%p677, %r706, %r2501;
	mov.b32 	%r2504, 8519680;
	@%p677 bra 	$L__BB0_797;
	ld.local.u32 	%r2225, [%rd4+524];
	add.s32 	%r707, %r2225, %r706;
	setp.gt.u32 	%p678, %r707, %r2501;
	mov.b32 	%r2504, 8585216;
	@%p678 bra 	$L__BB0_797;
	ld.local.u32 	%r2227, [%rd4+528];
	add.s32 	%r708, %r2227, %r707;
	setp.gt.u32 	%p679, %r708, %r2501;
	mov.b32 	%r2504, 8650752;
	@%p679 bra 	$L__BB0_797;
	ld.local.u32 	%r2229, [%rd4+532];
	add.s32 	%r709, %r2229, %r708;
	setp.gt.u32 	%p680, %r709, %r2501;
	mov.b32 	%r2504, 8716288;
	@%p680 bra 	$L__BB0_797;
	ld.local.u32 	%r2231, [%rd4+536];
	add.s32 	%r710, %r2231, %r709;
	setp.gt.u32 	%p681, %r710, %r2501;
	mov.b32 	%r2504, 8781824;
	@%p681 bra 	$L__BB0_797;
	ld.local.u32 	%r2233, [%rd4+540];
	add.s32 	%r711, %r2233, %r710;
	setp.gt.u32 	%p682, %r711, %r2501;
	mov.b32 	%r2504, 8847360;
	@%p682 bra 	$L__BB0_797;
	ld.local.u32 	%r2235, [%rd4+544];
	add.s32 	%r712, %r2235, %r711;
	setp.gt.u32 	%p683, %r712, %r2501;
	mov.b32 	%r2504, 8912896;
	@%p683 bra 	$L__BB0_797;
	ld.local.u32 	%r2237, [%rd4+548];
	add.s32 	%r713, %r2237, %r712;
	setp.gt.u32 	%p684, %r713, %r2501;
	mov.b32 	%r2504, 8978432;
	@%p684 bra 	$L__BB0_797;
	ld.local.u32 	%r2239, [%rd4+552];
	add.s32 	%r714, %r2239, %r713;
	setp.gt.u32 	%p685, %r714, %r2501;
	mov.b32 	%r2504, 9043968;
	@%p685 bra 	$L__BB0_797;
	ld.local.u32 	%r2241, [%rd4+556];
	add.s32 	%r715, %r2241, %r714;
	setp.gt.u32 	%p686, %r715, %r2501;
	mov.b32 	%r2504, 9109504;
	@%p686 bra 	$L__BB0_797;
	ld.local.u32 	%r2243, [%rd4+560];
	add.s32 	%r716, %r2243, %r715;
	setp.gt.u32 	%p687, %r716, %r2501;
	mov.b32 	%r2504, 9175040;
	@%p687 bra 	$L__BB0_797;
	ld.local.u32 	%r2245, [%rd4+564];
	add.s32 	%r717, %r2245, %r716;
	setp.gt.u32 	%p688, %r717, %r2501;
	mov.b32 	%r2504, 9240576;
	@%p688 bra 	$L__BB0_797;
	ld.local.u32 	%r2247, [%rd4+568];
	add.s32 	%r718, %r2247, %r717;
	setp.gt.u32 	%p689, %r718, %r2501;
	mov.b32 	%r2504, 9306112;
	@%p689 bra 	$L__BB0_797;
	ld.local.u32 	%r2249, [%rd4+572];
	add.s32 	%r719, %r2249, %r718;
	setp.gt.u32 	%p690, %r719, %r2501;
	mov.b32 	%r2504, 9371648;
	@%p690 bra 	$L__BB0_797;
	ld.local.u32 	%r2251, [%rd4+576];
	add.s32 	%r720, %r2251, %r719;
	setp.gt.u32 	%p691, %r720, %r2501;
	mov.b32 	%r2504, 9437184;
	@%p691 bra 	$L__BB0_797;
	ld.local.u32 	%r2253, [%rd4+580];
	add.s32 	%r721, %r2253, %r720;
	setp.gt.u32 	%p692, %r721, %r2501;
	mov.b32 	%r2504, 9502720;
	@%p692 bra 	$L__BB0_797;
	ld.local.u32 	%r2255, [%rd4+584];
	add.s32 	%r722, %r2255, %r721;
	setp.gt.u32 	%p693, %r722, %r2501;
	mov.b32 	%r2504, 9568256;
	@%p693 bra 	$L__BB0_797;
	ld.local.u32 	%r2257, [%rd4+588];
	add.s32 	%r723, %r2257, %r722;
	setp.gt.u32 	%p694, %r723, %r2501;
	mov.b32 	%r2504, 9633792;
	@%p694 bra 	$L__BB0_797;
	ld.local.u32 	%r2259, [%rd4+592];
	add.s32 	%r724, %r2259, %r723;
	setp.gt.u32 	%p695, %r724, %r2501;
	mov.b32 	%r2504, 9699328;
	@%p695 bra 	$L__BB0_797;
	ld.local.u32 	%r2261, [%rd4+596];
	add.s32 	%r725, %r2261, %r724;
	setp.gt.u32 	%p696, %r725, %r2501;
	mov.b32 	%r2504, 9764864;
	@%p696 bra 	$L__BB0_797;
	ld.local.u32 	%r2263, [%rd4+600];
	add.s32 	%r726, %r2263, %r725;
	setp.gt.u32 	%p697, %r726, %r2501;
	mov.b32 	%r2504, 9830400;
	@%p697 bra 	$L__BB0_797;
	ld.local.u32 	%r2265, [%rd4+604];
	add.s32 	%r727, %r2265, %r726;
	setp.gt.u32 	%p698, %r727, %r2501;
	mov.b32 	%r2504, 9895936;
	@%p698 bra 	$L__BB0_797;
	ld.local.u32 	%r2267, [%rd4+608];
	add.s32 	%r728, %r2267, %r727;
	setp.gt.u32 	%p699, %r728, %r2501;
	mov.b32 	%r2504, 9961472;
	@%p699 bra 	$L__BB0_797;
	ld.local.u32 	%r2269, [%rd4+612];
	add.s32 	%r729, %r2269, %r728;
	setp.gt.u32 	%p700, %r729, %r2501;
	mov.b32 	%r2504, 10027008;
	@%p700 bra 	$L__BB0_797;
	ld.local.u32 	%r2271, [%rd4+616];
	add.s32 	%r730, %r2271, %r729;
	setp.gt.u32 	%p701, %r730, %r2501;
	mov.b32 	%r2504, 10092544;
	@%p701 bra 	$L__BB0_797;
	ld.local.u32 	%r2273, [%rd4+620];
	add.s32 	%r731, %r2273, %r730;
	setp.gt.u32 	%p702, %r731, %r2501;
	mov.b32 	%r2504, 10158080;
	@%p702 bra 	$L__BB0_797;
	ld.local.u32 	%r2275, [%rd4+624];
	add.s32 	%r732, %r2275, %r731;
	setp.gt.u32 	%p703, %r732, %r2501;
	mov.b32 	%r2504, 10223616;
	@%p703 bra 	$L__BB0_797;
	ld.local.u32 	%r2277, [%rd4+628];
	add.s32 	%r733, %r2277, %r732;
	setp.gt.u32 	%p704, %r733, %r2501;
	mov.b32 	%r2504, 10289152;
	@%p704 bra 	$L__BB0_797;
	ld.local.u32 	%r2279, [%rd4+632];
	add.s32 	%r734, %r2279, %r733;
	setp.gt.u32 	%p705, %r734, %r2501;
	mov.b32 	%r2504, 10354688;
	@%p705 bra 	$L__BB0_797;
	ld.local.u32 	%r2281, [%rd4+636];
	add.s32 	%r735, %r2281, %r734;
	setp.gt.u32 	%p706, %r735, %r2501;
	mov.b32 	%r2504, 10420224;
	@%p706 bra 	$L__BB0_797;
	ld.local.u32 	%r2283, [%rd4+640];
	add.s32 	%r736, %r2283, %r735;
	setp.gt.u32 	%p707, %r736, %r2501;
	mov.b32 	%r2504, 10485760;
	@%p707 bra 	$L__BB0_797;
	ld.local.u32 	%r2285, [%rd4+644];
	add.s32 	%r737, %r2285, %r736;
	setp.gt.u32 	%p708, %r737, %r2501;
	mov.b32 	%r2504, 10551296;
	@%p708 bra 	$L__BB0_797;
	ld.local.u32 	%r2287, [%rd4+648];
	add.s32 	%r738, %r2287, %r737;
	setp.gt.u32 	%p709, %r738, %r2501;
	mov.b32 	%r2504, 10616832;
	@%p709 bra 	$L__BB0_797;
	ld.local.u32 	%r2289, [%rd4+652];
	add.s32 	%r739, %r2289, %r738;
	setp.gt.u32 	%p710, %r739, %r2501;
	mov.b32 	%r2504, 10682368;
	@%p710 bra 	$L__BB0_797;
	ld.local.u32 	%r2291, [%rd4+656];
	add.s32 	%r740, %r2291, %r739;
	setp.gt.u32 	%p711, %r740, %r2501;
	mov.b32 	%r2504, 10747904;
	@%p711 bra 	$L__BB0_797;
	ld.local.u32 	%r2293, [%rd4+660];
	add.s32 	%r741, %r2293, %r740;
	setp.gt.u32 	%p712, %r741, %r2501;
	mov.b32 	%r2504, 10813440;
	@%p712 bra 	$L__BB0_797;
	ld.local.u32 	%r2295, [%rd4+664];
	add.s32 	%r742, %r2295, %r741;
	setp.gt.u32 	%p713, %r742, %r2501;
	mov.b32 	%r2504, 10878976;
	@%p713 bra 	$L__BB0_797;
	ld.local.u32 	%r2297, [%rd4+668];
	add.s32 	%r743, %r2297, %r742;
	setp.gt.u32 	%p714, %r743, %r2501;
	mov.b32 	%r2504, 10944512;
	@%p714 bra 	$L__BB0_797;
	ld.local.u32 	%r2299, [%rd4+672];
	add.s32 	%r744, %r2299, %r743;
	setp.gt.u32 	%p715, %r744, %r2501;
	mov.b32 	%r2504, 11010048;
	@%p715 bra 	$L__BB0_797;
	ld.local.u32 	%r2301, [%rd4+676];
	add.s32 	%r745, %r2301, %r744;
	setp.gt.u32 	%p716, %r745, %r2501;
	mov.b32 	%r2504, 11075584;
	@%p716 bra 	$L__BB0_797;
	ld.local.u32 	%r2303, [%rd4+680];
	add.s32 	%r746, %r2303, %r745;
	setp.gt.u32 	%p717, %r746, %r2501;
	mov.b32 	%r2504, 11141120;
	@%p717 bra 	$L__BB0_797;
	ld.local.u32 	%r2305, [%rd4+684];
	add.s32 	%r747, %r2305, %r746;
	setp.gt.u32 	%p718, %r747, %r2501;
	mov.b32 	%r2504, 11206656;
	@%p718 bra 	$L__BB0_797;
	ld.local.u32 	%r2307, [%rd4+688];
	add.s32 	%r748, %r2307, %r747;
	setp.gt.u32 	%p719, %r748, %r2501;
	mov.b32 	%r2504, 11272192;
	@%p719 bra 	$L__BB0_797;
	ld.local.u32 	%r2309, [%rd4+692];
	add.s32 	%r749, %r2309, %r748;
	setp.gt.u32 	%p720, %r749, %r2501;
	mov.b32 	%r2504, 11337728;
	@%p720 bra 	$L__BB0_797;
	ld.local.u32 	%r2311, [%rd4+696];
	add.s32 	%r750, %r2311, %r749;
	setp.gt.u32 	%p721, %r750, %r2501;
	mov.b32 	%r2504, 11403264;
	@%p721 bra 	$L__BB0_797;
	ld.local.u32 	%r2313, [%rd4+700];
	add.s32 	%r751, %r2313, %r750;
	setp.gt.u32 	%p722, %r751, %r2501;
	mov.b32 	%r2504, 11468800;
	@%p722 bra 	$L__BB0_797;
	ld.local.u32 	%r2315, [%rd4+704];
	add.s32 	%r752, %r2315, %r751;
	setp.gt.u32 	%p723, %r752, %r2501;
	mov.b32 	%r2504, 11534336;
	@%p723 bra 	$L__BB0_797;
	ld.local.u32 	%r2317, [%rd4+708];
	add.s32 	%r753, %r2317, %r752;
	setp.gt.u32 	%p724, %r753, %r2501;
	mov.b32 	%r2504, 11599872;
	@%p724 bra 	$L__BB0_797;
	ld.local.u32 	%r2319, [%rd4+712];
	add.s32 	%r754, %r2319, %r753;
	setp.gt.u32 	%p725, %r754, %r2501;
	mov.b32 	%r2504, 11665408;
	@%p725 bra 	$L__BB0_797;
	ld.local.u32 	%r2321, [%rd4+716];
	add.s32 	%r755, %r2321, %r754;
	setp.gt.u32 	%p726, %r755, %r2501;
	mov.b32 	%r2504, 11730944;
	@%p726 bra 	$L__BB0_797;
	ld.local.u32 	%r2323, [%rd4+720];
	add.s32 	%r756, %r2323, %r755;
	setp.gt.u32 	%p727, %r756, %r2501;
	mov.b32 	%r2504, 11796480;
	@%p727 bra 	$L__BB0_797;
	ld.local.u32 	%r2325, [%rd4+724];
	add.s32 	%r757, %r2325, %r756;
	setp.gt.u32 	%p728, %r757, %r2501;
	mov.b32 	%r2504, 11862016;
	@%p728 bra 	$L__BB0_797;
	ld.local.u32 	%r2327, [%rd4+728];
	add.s32 	%r758, %r2327, %r757;
	setp.gt.u32 	%p729, %r758, %r2501;
	mov.b32 	%r2504, 11927552;
	@%p729 bra 	$L__BB0_797;
	ld.local.u32 	%r2329, [%rd4+732];
	add.s32 	%r759, %r2329, %r758;
	setp.gt.u32 	%p730, %r759, %r2501;
	mov.b32 	%r2504, 11993088;
	@%p730 bra 	$L__BB0_797;
	ld.local.u32 	%r2331, [%rd4+736];
	add.s32 	%r760, %r2331, %r759;
	setp.gt.u32 	%p731, %r760, %r2501;
	mov.b32 	%r2504, 12058624;
	@%p731 bra 	$L__BB0_797;
	ld.local.u32 	%r2333, [%rd4+740];
	add.s32 	%r761, %r2333, %r760;
	setp.gt.u32 	%p732, %r761, %r2501;
	mov.b32 	%r2504, 12124160;
	@%p732 bra 	$L__BB0_797;
	ld.local.u32 	%r2335, [%rd4+744];
	add.s32 	%r762, %r2335, %r761;
	setp.gt.u32 	%p733, %r762, %r2501;
	mov.b32 	%r2504, 12189696;
	@%p733 bra 	$L__BB0_797;
	ld.local.u32 	%r2337, [%rd4+748];
	add.s32 	%r763, %r2337, %r762;
	setp.gt.u32 	%p734, %r763, %r2501;
	mov.b32 	%r2504, 12255232;
	@%p734 bra 	$L__BB0_797;
	ld.local.u32 	%r2339, [%rd4+752];
	add.s32 	%r764, %r2339, %r763;
	setp.gt.u32 	%p735, %r764, %r2501;
	mov.b32 	%r2504, 12320768;
	@%p735 bra 	$L__BB0_797;
	ld.local.u32 	%r2341, [%rd4+756];
	add.s32 	%r765, %r2341, %r764;
	setp.gt.u32 	%p736, %r765, %r2501;
	mov.b32 	%r2504, 12386304;
	@%p736 bra 	$L__BB0_797;
	ld.local.u32 	%r2343, [%rd4+760];
	add.s32 	%r766, %r2343, %r765;
	setp.gt.u32 	%p737, %r766, %r2501;
	mov.b32 	%r2504, 12451840;
	@%p737 bra 	$L__BB0_797;
	ld.local.u32 	%r2345, [%rd4+764];
	add.s32 	%r767, %r2345, %r766;
	setp.gt.u32 	%p738, %r767, %r2501;
	mov.b32 	%r2504, 12517376;
	@%p738 bra 	$L__BB0_797;
	ld.local.u32 	%r2347, [%rd4+768];
	add.s32 	%r768, %r2347, %r767;
	setp.gt.u32 	%p739, %r768, %r2501;
	mov.b32 	%r2504, 12582912;
	@%p739 bra 	$L__BB0_797;
	ld.local.u32 	%r2349, [%rd4+772];
	add.s32 	%r769, %r2349, %r768;
	setp.gt.u32 	%p740, %r769, %r2501;
	mov.b32 	%r2504, 12648448;
	@%p740 bra 	$L__BB0_797;
	ld.local.u32 	%r2351, [%rd4+776];
	add.s32 	%r770, %r2351, %r769;
	setp.gt.u32 	%p741, %r770, %r2501;
	mov.b32 	%r2504, 12713984;
	@%p741 bra 	$L__BB0_797;
	ld.local.u32 	%r2353, [%rd4+780];
	add.s32 	%r771, %r2353, %r770;
	setp.gt.u32 	%p742, %r771, %r2501;
	mov.b32 	%r2504, 12779520;
	@%p742 bra 	$L__BB0_797;
	ld.local.u32 	%r2355, [%rd4+784];
	add.s32 	%r772, %r2355, %r771;
	setp.gt.u32 	%p743, %r772, %r2501;
	mov.b32 	%r2504, 12845056;
	@%p743 bra 	$L__BB0_797;
	ld.local.u32 	%r2357, [%rd4+788];
	add.s32 	%r773, %r2357, %r772;
	setp.gt.u32 	%p744, %r773, %r2501;
	mov.b32 	%r2504, 12910592;
	@%p744 bra 	$L__BB0_797;
	ld.local.u32 	%r2359, [%rd4+792];
	add.s32 	%r774, %r2359, %r773;
	setp.gt.u32 	%p745, %r774, %r2501;
	mov.b32 	%r2504, 12976128;
	@%p745 bra 	$L__BB0_797;
	ld.local.u32 	%r2361, [%rd4+796];
	add.s32 	%r775, %r2361, %r774;
	setp.gt.u32 	%p746, %r775, %r2501;
	mov.b32 	%r2504, 13041664;
	@%p746 bra 	$L__BB0_797;
	ld.local.u32 	%r2363, [%rd4+800];
	add.s32 	%r776, %r2363, %r775;
	setp.gt.u32 	%p747, %r776, %r2501;
	mov.b32 	%r2504, 13107200;
	@%p747 bra 	$L__BB0_797;
	ld.local.u32 	%r2365, [%rd4+804];
	add.s32 	%r777, %r2365, %r776;
	setp.gt.u32 	%p748, %r777, %r2501;
	mov.b32 	%r2504, 13172736;
	@%p748 bra 	$L__BB0_797;
	ld.local.u32 	%r2367, [%rd4+808];
	add.s32 	%r778, %r2367, %r777;
	setp.gt.u32 	%p749, %r778, %r2501;
	mov.b32 	%r2504, 13238272;
	@%p749 bra 	$L__BB0_797;
	ld.local.u32 	%r2369, [%rd4+812];
	add.s32 	%r779, %r2369, %r778;
	setp.gt.u32 	%p750, %r779, %r2501;
	mov.b32 	%r2504, 13303808;
	@%p750 bra 	$L__BB0_797;
	ld.local.u32 	%r2371, [%rd4+816];
	add.s32 	%r780, %r2371, %r779;
	setp.gt.u32 	%p751, %r780, %r2501;
	mov.b32 	%r2504, 13369344;
	@%p751 bra 	$L__BB0_797;
	ld.local.u32 	%r2373, [%rd4+820];
	add.s32 	%r781, %r2373, %r780;
	setp.gt.u32 	%p752, %r781, %r2501;
	mov.b32 	%r2504, 13434880;
	@%p752 bra 	$L__BB0_797;
	ld.local.u32 	%r2375, [%rd4+824];
	add.s32 	%r782, %r2375, %r781;
	setp.gt.u32 	%p753, %r782, %r2501;
	mov.b32 	%r2504, 13500416;
	@%p753 bra 	$L__BB0_797;
	ld.local.u32 	%r2377, [%rd4+828];
	add.s32 	%r783, %r2377, %r782;
	setp.gt.u32 	%p754, %r783, %r2501;
	mov.b32 	%r2504, 13565952;
	@%p754 bra 	$L__BB0_797;
	ld.local.u32 	%r2379, [%rd4+832];
	add.s32 	%r784, %r2379, %r783;
	setp.gt.u32 	%p755, %r784, %r2501;
	mov.b32 	%r2504, 13631488;
	@%p755 bra 	$L__BB0_797;
	ld.local.u32 	%r2381, [%rd4+836];
	add.s32 	%r785, %r2381, %r784;
	setp.gt.u32 	%p756, %r785, %r2501;
	mov.b32 	%r2504, 13697024;
	@%p756 bra 	$L__BB0_797;
	ld.local.u32 	%r2383, [%rd4+840];
	add.s32 	%r786, %r2383, %r785;
	setp.gt.u32 	%p757, %r786, %r2501;
	mov.b32 	%r2504, 13762560;
	@%p757 bra 	$L__BB0_797;
	ld.local.u32 	%r2385, [%rd4+844];
	add.s32 	%r787, %r2385, %r786;
	setp.gt.u32 	%p758, %r787, %r2501;
	mov.b32 	%r2504, 13828096;
	@%p758 bra 	$L__BB0_797;
	ld.local.u32 	%r2387, [%rd4+848];
	add.s32 	%r788, %r2387, %r787;
	setp.gt.u32 	%p759, %r788, %r2501;
	mov.b32 	%r2504, 13893632;
	@%p759 bra 	$L__BB0_797;
	ld.local.u32 	%r2389, [%rd4+852];
	add.s32 	%r789, %r2389, %r788;
	setp.gt.u32 	%p760, %r789, %r2501;
	mov.b32 	%r2504, 13959168;
	@%p760 bra 	$L__BB0_797;
	ld.local.u32 	%r2391, [%rd4+856];
	add.s32 	%r790, %r2391, %r789;
	setp.gt.u32 	%p761, %r790, %r2501;
	mov.b32 	%r2504, 14024704;
	@%p761 bra 	$L__BB0_797;
	ld.local.u32 	%r2393, [%rd4+860];
	add.s32 	%r791, %r2393, %r790;
	setp.gt.u32 	%p762, %r791, %r2501;
	mov.b32 	%r2504, 14090240;
	@%p762 bra 	$L__BB0_797;
	ld.local.u32 	%r2395, [%rd4+864];
	add.s32 	%r792, %r2395, %r791;
	setp.gt.u32 	%p763, %r792, %r2501;
	mov.b32 	%r2504, 14155776;
	@%p763 bra 	$L__BB0_797;
	ld.local.u32 	%r2397, [%rd4+868];
	add.s32 	%r793, %r2397, %r792;
	setp.gt.u32 	%p764, %r793, %r2501;
	mov.b32 	%r2504, 14221312;
	@%p764 bra 	$L__BB0_797;
	ld.local.u32 	%r2399, [%rd4+872];
	add.s32 	%r794, %r2399, %r793;
	setp.gt.u32 	%p765, %r794, %r2501;
	mov.b32 	%r2504, 14286848;
	@%p765 bra 	$L__BB0_797;
	ld.local.u32 	%r2401, [%rd4+876];
	add.s32 	%r795, %r2401, %r794;
	setp.gt.u32 	%p766, %r795, %r2501;
	mov.b32 	%r2504, 14352384;
	@%p766 bra 	$L__BB0_797;
	ld.local.u32 	%r2403, [%rd4+880];
	add.s32 	%r796, %r2403, %r795;
	setp.gt.u32 	%p767, %r796, %r2501;
	mov.b32 	%r2504, 14417920;
	@%p767 bra 	$L__BB0_797;
	ld.local.u32 	%r2405, [%rd4+884];
	add.s32 	%r797, %r2405, %r796;
	setp.gt.u32 	%p768, %r797, %r2501;
	mov.b32 	%r2504, 14483456;
	@%p768 bra 	$L__BB0_797;
	ld.local.u32 	%r2407, [%rd4+888];
	add.s32 	%r798, %r2407, %r797;
	setp.gt.u32 	%p769, %r798, %r2501;
	mov.b32 	%r2504, 14548992;
	@%p769 bra 	$L__BB0_797;
	ld.local.u32 	%r2409, [%rd4+892];
	add.s32 	%r799, %r2409, %r798;
	setp.gt.u32 	%p770, %r799, %r2501;
	mov.b32 	%r2504, 14614528;
	@%p770 bra 	$L__BB0_797;
	ld.local.u32 	%r2411, [%rd4+896];
	add.s32 	%r800, %r2411, %r799;
	setp.gt.u32 	%p771, %r800, %r2501;
	mov.b32 	%r2504, 14680064;
	@%p771 bra 	$L__BB0_797;
	ld.local.u32 	%r2413, [%rd4+900];
	add.s32 	%r801, %r2413, %r800;
	setp.gt.u32 	%p772, %r801, %r2501;
	mov.b32 	%r2504, 14745600;
	@%p772 bra 	$L__BB0_797;
	ld.local.u32 	%r2415, [%rd4+904];
	add.s32 	%r802, %r2415, %r801;
	setp.gt.u32 	%p773, %r802, %r2501;
	mov.b32 	%r2504, 14811136;
	@%p773 bra 	$L__BB0_797;
	ld.local.u32 	%r2417, [%rd4+908];
	add.s32 	%r803, %r2417, %r802;
	setp.gt.u32 	%p774, %r803, %r2501;
	mov.b32 	%r2504, 14876672;
	@%p774 bra 	$L__BB0_797;
	ld.local.u32 	%r2419, [%rd4+912];
	add.s32 	%r804, %r2419, %r803;
	setp.gt.u32 	%p775, %r804, %r2501;
	mov.b32 	%r2504, 14942208;
	@%p775 bra 	$L__BB0_797;
	ld.local.u32 	%r2421, [%rd4+916];
	add.s32 	%r805, %r2421, %r804;
	setp.gt.u32 	%p776, %r805, %r2501;
	mov.b32 	%r2504, 15007744;
	@%p776 bra 	$L__BB0_797;
	ld.local.u32 	%r2423, [%rd4+920];
	add.s32 	%r806, %r2423, %r805;
	setp.gt.u32 	%p777, %r806, %r2501;
	mov.b32 	%r2504, 15073280;
	@%p777 bra 	$L__BB0_797;
	ld.local.u32 	%r2425, [%rd4+924];
	add.s32 	%r807, %r2425, %r806;
	setp.gt.u32 	%p778, %r807, %r2501;
	mov.b32 	%r2504, 15138816;
	@%p778 bra 	$L__BB0_797;
	ld.local.u32 	%r2427, [%rd4+928];
	add.s32 	%r808, %r2427, %r807;
	setp.gt.u32 	%p779, %r808, %r2501;
	mov.b32 	%r2504, 15204352;
	@%p779 bra 	$L__BB0_797;
	ld.local.u32 	%r2429, [%rd4+932];
	add.s32 	%r809, %r2429, %r808;
	setp.gt.u32 	%p780, %r809, %r2501;
	mov.b32 	%r2504, 15269888;
	@%p780 bra 	$L__BB0_797;
	ld.local.u32 	%r2431, [%rd4+936];
	add.s32 	%r810, %r2431, %r809;
	setp.gt.u32 	%p781, %r810, %r2501;
	mov.b32 	%r2504, 15335424;
	@%p781 bra 	$L__BB0_797;
	ld.local.u32 	%r2433, [%rd4+940];
	add.s32 	%r811, %r2433, %r810;
	setp.gt.u32 	%p782, %r811, %r2501;
	mov.b32 	%r2504, 15400960;
	@%p782 bra 	$L__BB0_797;
	ld.local.u32 	%r2435, [%rd4+944];
	add.s32 	%r812, %r2435, %r811;
	setp.gt.u32 	%p783, %r812, %r2501;
	mov.b32 	%r2504, 15466496;
	@%p783 bra 	$L__BB0_797;
	ld.local.u32 	%r2437, [%rd4+948];
	add.s32 	%r813, %r2437, %r812;
	setp.gt.u32 	%p784, %r813, %r2501;
	mov.b32 	%r2504, 15532032;
	@%p784 bra 	$L__BB0_797;
	ld.local.u32 	%r2439, [%rd4+952];
	add.s32 	%r814, %r2439, %r813;
	setp.gt.u32 	%p785, %r814, %r2501;
	mov.b32 	%r2504, 15597568;
	@%p785 bra 	$L__BB0_797;
	ld.local.u32 	%r2441, [%rd4+956];
	add.s32 	%r815, %r2441, %r814;
	setp.gt.u32 	%p786, %r815, %r2501;
	mov.b32 	%r2504, 15663104;
	@%p786 bra 	$L__BB0_797;
	ld.local.u32 	%r2443, [%rd4+960];
	add.s32 	%r816, %r2443, %r815;
	setp.gt.u32 	%p787, %r816, %r2501;
	mov.b32 	%r2504, 15728640;
	@%p787 bra 	$L__BB0_797;
	ld.local.u32 	%r2445, [%rd4+964];
	add.s32 	%r817, %r2445, %r816;
	setp.gt.u32 	%p788, %r817, %r2501;
	mov.b32 	%r2504, 15794176;
	@%p788 bra 	$L__BB0_797;
	ld.local.u32 	%r2447, [%rd4+968];
	add.s32 	%r818, %r2447, %r817;
	setp.gt.u32 	%p789, %r818, %r2501;
	mov.b32 	%r2504, 15859712;
	@%p789 bra 	$L__BB0_797;
	ld.local.u32 	%r2449, [%rd4+972];
	add.s32 	%r819, %r2449, %r818;
	setp.gt.u32 	%p790, %r819, %r2501;
	mov.b32 	%r2504, 15925248;
	@%p790 bra 	$L__BB0_797;
	ld.local.u32 	%r2451, [%rd4+976];
	add.s32 	%r820, %r2451, %r819;
	setp.gt.u32 	%p791, %r820, %r2501;
	mov.b32 	%r2504, 15990784;
	@%p791 bra 	$L__BB0_797;
	ld.local.u32 	%r2453, [%rd4+980];
	add.s32 	%r821, %r2453, %r820;
	setp.gt.u32 	%p792, %r821, %r2501;
	mov.b32 	%r2504, 16056320;
	@%p792 bra 	$L__BB0_797;
	ld.local.u32 	%r2455, [%rd4+984];
	add.s32 	%r822, %r2455, %r821;
	setp.gt.u32 	%p793, %r822, %r2501;
	mov.b32 	%r2504, 16121856;
	@%p793 bra 	$L__BB0_797;
	ld.local.u32 	%r2457, [%rd4+988];
	add.s32 	%r823, %r2457, %r822;
	setp.gt.u32 	%p794, %r823, %r2501;
	mov.b32 	%r2504, 16187392;
	@%p794 bra 	$L__BB0_797;
	ld.local.u32 	%r2459, [%rd4+992];
	add.s32 	%r824, %r2459, %r823;
	setp.gt.u32 	%p795, %r824, %r2501;
	mov.b32 	%r2504, 16252928;
	@%p795 bra 	$L__BB0_797;
	ld.local.u32 	%r2461, [%rd4+996];
	add.s32 	%r825, %r2461, %r824;
	setp.gt.u32 	%p796, %r825, %r2501;
	mov.b32 	%r2504, 16318464;
	@%p796 bra 	$L__BB0_797;
	ld.local.u32 	%r2463, [%rd4+1000];
	add.s32 	%r826, %r2463, %r825;
	setp.gt.u32 	%p797, %r826, %r2501;
	mov.b32 	%r2504, 16384000;
	@%p797 bra 	$L__BB0_797;
	ld.local.u32 	%r2465, [%rd4+1004];
	add.s32 	%r827, %r2465, %r826;
	setp.gt.u32 	%p798, %r827, %r2501;
	mov.b32 	%r2504, 16449536;
	@%p798 bra 	$L__BB0_797;
	ld.local.u32 	%r2467, [%rd4+1008];
	add.s32 	%r828, %r2467, %r827;
	setp.gt.u32 	%p799, %r828, %r2501;
	mov.b32 	%r2504, 16515072;
	@%p799 bra 	$L__BB0_797;
	ld.local.u32 	%r2469, [%rd4+1012];
	add.s32 	%r829, %r2469, %r828;
	setp.gt.u32 	%p800, %r829, %r2501;
	mov.b32 	%r2504, 16580608;
	@%p800 bra 	$L__BB0_797;
	ld.local.u32 	%r2471, [%rd4+1016];
	add.s32 	%r830, %r2471, %r829;
	setp.gt.u32 	%p801, %r830, %r2501;
	mov.b32 	%r2504, 16646144;
	@%p801 bra 	$L__BB0_797;
	ld.local.u32 	%r2472, [%rd4+1020];
	add.s32 	%r2473, %r2472, %r830;
	setp.gt.u32 	%p802, %r2473, %r2501;
	selp.b32 	%r831, 16711680, 0, %p802;
	mov.u32 	%r2504, %r831;
$L__BB0_797:
	ld.param.u64 	%rd93, [_Z12MedianFilterjjjPjS__param_4];
	add.s32 	%r2474, %r2503, %r2502;
	add.s32 	%r2475, %r2474, %r2504;
	mad.lo.s32 	%r2476, %r2481, %r838, %r2479;
	cvt.s64.s32 	%rd87, %r2476;
	setp.ge.s32 	%p803, %r2481, %r837;
	selp.b64 	%rd88, -1, %rd87, %p803;
	selp.b64 	%rd89, -1, %rd88, %p1;
	cvta.to.global.u64 	%rd90, %rd93;
	shl.b64 	%rd91, %rd89, 2;
	add.s64 	%rd92, %rd90, %rd91;
	st.global.u32 	[%rd92], %r2475;
	add.s32 	%r2481, %r2481, %r3;
	setp.lt.u32 	%p804, %r2481, %r837;
	add.s32 	%r2480, %r2480, 1;
	@%p804 bra 	$L__BB0_4;
$L__BB0_798:
	mov.u32 	%r2477, %nctaid.x;
	mov.u32 	%r2478, %ntid.x;
	mad.lo.s32 	%r2479, %r2477, %r2478, %r2479;
	setp.lt.u32 	%p805, %r2479, %r838;
	@%p805 bra 	$L__BB0_2;
$L__BB0_799:
	ret;

}


// ===== COMPILED SASS (sm_100) =====

	.target	sm_100

	.elftype	@"ET_EXEC"


//--------------------- .note.nv.tkinfo           --------------------------
	.section	.note.nv.tkinfo,"",@"SHT_NOTE"
	.sectionflags	@"SHF_NOTE_NV_TKINFO"
	.tkinfo
        /*0018*/ 	.word	0x00000002
        /*0030*/ 	.string	""
        /*0030*/ 	.string	"ptxas"
        /*0030*/ 	.string	"Cuda compilation tools, release 13.0, V13.0.88"
        /*0030*/ 	.string	"Build cuda_13.0.r13.0/compiler.36424714_0"
        /*0030*/ 	.string	"-arch sm_100 -m 64 "



//--------------------- .note.nv.cuinfo           --------------------------
	.section	.note.nv.cuinfo,"",@"SHT_NOTE"
	.sectionflags	@"SHF_NOTE_NV_CUINFO"
        /*0018*/ 	.short	0x0002
        /*001a*/ 	.short	0x0064
        /*001c*/ 	.short	0x0082
	.zero		2


//--------------------- .nv.info                  --------------------------
	.section	.nv.info,"",@"SHT_CUDA_INFO"
	.align	4


	//----- nvinfo : EIATTR_REGCOUNT
	.align		4
        /*0000*/ 	.byte	0x04, 0x2f
        /*0002*/ 	.short	(.L_1 - .L_0)
	.align		4
.L_0:
        /*0004*/ 	.word	index@(_Z12MedianFilterjjjPjS_)
        /*0008*/ 	.word	0x00000020


	//----- nvinfo : EIATTR_FRAME_SIZE
	.align		4
.L_1:
        /*000c*/ 	.byte	0x04, 0x11
        /*000e*/ 	.short	(.L_3 - .L_2)
	.align		4
.L_2:
        /*0010*/ 	.word	index@(_Z12MedianFilterjjjPjS_)
        /*0014*/ 	.word	0x00000c00


	//----- nvinfo : EIATTR_MIN_STACK_SIZE
	.align		4
.L_3:
        /*0018*/ 	.byte	0x04, 0x12
        /*001a*/ 	.short	(.L_5 - .L_4)
	.align		4
.L_4:
        /*001c*/ 	.word	index@(_Z12MedianFilterjjjPjS_)
        /*0020*/ 	.word	0x00000c00
.L_5:


//--------------------- .nv.compat                --------------------------
	.section	.nv.compat,"",@"SHT_CUDA_COMPAT_INFO"
	.align	4
        /*0000*/ 	.byte	0x02, 0x09, 0x00, 0x00, 0x02, 0x02, 0x01, 0x00, 0x02, 0x05, 0x05, 0x00, 0x03, 0x07, 0x01, 0x01
        /*0010*/ 	.byte	0x02, 0x03, 0x00, 0x00, 0x02, 0x06, 0x01, 0x00, 0x04, 0x0b, 0x08, 0x00, 0x09, 0x00, 0x00, 0x00
        /*0020*/ 	.byte	0x00, 0x00, 0x00, 0x00


//--------------------- .nv.info._Z12MedianFilterjjjPjS_ --------------------------
	.section	.nv.info._Z12MedianFilterjjjPjS_,"",@"SHT_CUDA_INFO"
	.sectionflags	@""
	.align	4


	//----- nvinfo : EIATTR_CUDA_API_VERSION
	.align		4
        /*0000*/ 	.byte	0x04, 0x37
        /*0002*/ 	.short	(.L_7 - .L_6)
.L_6:
        /*0004*/ 	.word	0x00000082


	//----- nvinfo : EIATTR_KPARAM_INFO
	.align		4
.L_7:
        /*0008*/ 	.byte	0x04, 0x17
        /*000a*/ 	.short	(.L_9 - .L_8)
.L_8:
        /*000c*/ 	.word	0x00000000
        /*0010*/ 	.short	0x0004
        /*0012*/ 	.short	0x0018
        /*0014*/ 	.byte	0x00, 0xf5, 0x21, 0x00


	//----- nvinfo : EIATTR_KPARAM_INFO
	.align		4
.L_9:
        /*0018*/ 	.byte	0x04, 0x17
        /*001a*/ 	.short	(.L_11 - .L_10)
.L_10:
        /*001c*/ 	.word	0x00000000
        /*0020*/ 	.short	0x0003
        /*0022*/ 	.short	0x0010
        /*0024*/ 	.byte	0x00, 0xf5, 0x21, 0x00


	//----- nvinfo : EIATTR_KPARAM_INFO
	.align		4
.L_11:
        /*0028*/ 	.byte	0x04, 0x17
        /*002a*/ 	.short	(.L_13 - .L_12)
.L_12:
        /*002c*/ 	.word	0x00000000
        /*0030*/ 	.short	0x0002
        /*0032*/ 	.short	0x0008
        /*0034*/ 	.byte	0x00, 0xf0, 0x11, 0x00


	//----- nvinfo : EIATTR_KPARAM_INFO
	.align		4
.L_13:
        /*0038*/ 	.byte	0x04, 0x17
        /*003a*/ 	.short	(.L_15 - .L_14)
.L_14:
        /*003c*/ 	.word	0x00000000
        /*0040*/ 	.short	0x0001
        /*0042*/ 	.short	0x0004
        /*0044*/ 	.byte	0x00, 0xf0, 0x11, 0x00


	//----- nvinfo : EIATTR_KPARAM_INFO
	.align		4
.L_15:
        /*0048*/ 	.byte	0x04, 0x17
        /*004a*/ 	.short	(.L_17 - .L_16)
.L_16:
        /*004c*/ 	.word	0x00000000
        /*0050*/ 	.short	0x0000
        /*0052*/ 	.short	0x0000
        /*0054*/ 	.byte	0x00, 0xf0, 0x11, 0x00


	//----- nvinfo : EIATTR_SPARSE_MMA_MASK
	.align		4
.L_17:
        /*0058*/ 	.byte	0x03, 0x50
        /*005a*/ 	.short	0x0000


	//----- nvinfo : EIATTR_MAXREG_COUNT
	.align		4
        /*005c*/ 	.byte	0x03, 0x1b
        /*005e*/ 	.short	0x00ff


	//----- nvinfo : EIATTR_MERCURY_ISA_VERSION
	.align		4
        /*0060*/ 	.byte	0x03, 0x5f
        /*0062*/ 	.short	0x0101


	//----- nvinfo : EIATTR_VRC_CTA_INIT_COUNT
	.align		4
        /*0064*/ 	.byte	0x02, 0x4a
	.zero		1
	.zero		1


	//----- nvinfo : EIATTR_EXIT_INSTR_OFFSETS
	.align		4
        /*0068*/ 	.byte	0x04, 0x1c
        /*006a*/ 	.short	(.L_19 - .L_18)


	//   ....[0]....
.L_18:
        /*006c*/ 	.word	0x000000e0


	//   ....[1]....
        /*0070*/ 	.word	0x0000eb70


	//----- nvinfo : EIATTR_CRS_STACK_SIZE
	.align		4
.L_19:
        /*0074*/ 	.byte	0x04, 0x1e
        /*0076*/ 	.short	(.L_21 - .L_20)
.L_20:
        /*0078*/ 	.word	0x00000000


	//----- nvinfo : EIATTR_CBANK_PARAM_SIZE
	.align		4
.L_21:
        /*007c*/ 	.byte	0x03, 0x19
        /*007e*/ 	.short	0x0020


	//----- nvinfo : EIATTR_PARAM_CBANK
	.align		4
        /*0080*/ 	.byte	0x04, 0x0a
        /*0082*/ 	.short	(.L_23 - .L_22)
	.align		4
.L_22:
        /*0084*/ 	.word	index@(.nv.constant0._Z12MedianFilterjjjPjS_)
        /*0088*/ 	.short	0x0380
        /*008a*/ 	.short	0x0020


	//----- nvinfo : EIATTR_SW_WAR
	.align		4
.L_23:
        /*008c*/ 	.byte	0x04, 0x36
        /*008e*/ 	.short	(.L_25 - .L_24)
.L_24:
        /*0090*/ 	.word	0x00000008
.L_25:


//--------------------- .nv.callgraph             --------------------------
	.section	.nv.callgraph,"",@"SHT_CUDA_CALLGRAPH"
	.align	4
	.sectionentsize	8
	.align		4
        /*0000*/ 	.word	0x00000000
	.align		4
        /*0004*/ 	.word	0xffffffff
	.align		4
        /*0008*/ 	.word	0x00000000
	.align		4
        /*000c*/ 	.word	0xfffffffe
	.align		4
        /*0010*/ 	.word	0x00000000
	.align		4
        /*0014*/ 	.word	0xfffffffd
	.align		4
        /*0018*/ 	.word	0x00000000
	.align		4
        /*001c*/ 	.word	0xfffffffc


//--------------------- .text._Z12MedianFilterjjjPjS_ --------------------------
	.section	.text._Z12MedianFilterjjjPjS_,"ax",@progbits
	.align	128
        .global         _Z12MedianFilterjjjPjS_
        .type           _Z12MedianFilterjjjPjS_,@function
        .size           _Z12MedianFilterjjjPjS_,(.L_x_32 - _Z12MedianFilterjjjPjS_)
        .other          _Z12MedianFilterjjjPjS_,@"STO_CUDA_ENTRY STV_DEFAULT"
_Z12MedianFilterjjjPjS_:
.text._Z12MedianFilterjjjPjS_:
[----:B------:R-:W0:Y:S01]  /*0000*/  LDC R1, c[0x0][0x37c] ;  /* 0x0000df00ff017b82 */ /* 0x000e220000000800 */
[----:B------:R-:W1:Y:S07]  /*0010*/  S2R R0, SR_TID.X ;  /* 0x0000000000007919 */ /* 0x000e6e0000002100 */
[----:B------:R-:W1:Y:S01]  /*0020*/  S2UR UR4, SR_CTAID.X ;  /* 0x00000000000479c3 */ /* 0x000e620000002500 */
[----:B------:R-:W2:Y:S01]  /*0030*/  LDCU UR7, c[0x0][0x388] ;  /* 0x00007100ff0777ac */ /* 0x000ea20008000800 */
[----:B0-----:R-:W-:Y:S01]  /*0040*/  VIADD R1, R1, 0xfffff400 ;  /* 0xfffff40001017836 */ /* 0x001fe20000000000 */
[----:B------:R-:W0:Y:S05]  /*0050*/  S2R R6, SR_TID.Y ;  /* 0x0000000000067919 */ /* 0x000e2a0000002200 */
[----:B------:R-:W1:Y:S08]  /*0060*/  LDC R7, c[0x0][0x360] ;  /* 0x0000d800ff077b82 */ /* 0x000e700000000800 */
[----:B------:R-:W0:Y:S08]  /*0070*/  S2UR UR5, SR_CTAID.Y ;  /* 0x00000000000579c3 */ /* 0x000e300000002600 */
[----:B------:R-:W0:Y:S01]  /*0080*/  LDC R13, c[0x0][0x364] ;  /* 0x0000d900ff0d7b82 */ /* 0x000e220000000800 */
[----:B------:R-:W3:Y:S01]  /*0090*/  LDCU UR6, c[0x0][0x374] ;  /* 0x00006e80ff0677ac */ /* 0x000ee20008000800 */
[----:B-1----:R-:W-:-:S05]  /*00a0*/  IMAD R7, R7, UR4, R0 ;  /* 0x0000000407077c24 */ /* 0x002fca000f8e0200 */
[----:B--2---:R-:W-:Y:S01]  /*00b0*/  ISETP.GE.U32.AND P0, PT, R7, UR7, PT ;  /* 0x0000000707007c0c */ /* 0x004fe2000bf06070 */
[C---:B0-----:R-:W-:Y:S02]  /*00c0*/  IMAD R6, R13.reuse, UR5, R6 ;  /* 0x000000050d067c24 */ /* 0x041fe4000f8e0206 */
[----:B---3--:R-:W-:-:S10]  /*00d0*/  IMAD R13, R13, UR6, RZ ;  /* 0x000000060d0d7c24 */ /* 0x008fd4000f8e02ff */
[----:B------:R-:W-:Y:S05]  /*00e0*/  @P0 EXIT ;  /* 0x000000000000094d */ /* 0x000fea0003800000 */
[----:B------:R-:W0:Y:S01]  /*00f0*/  LDCU UR4, c[0x0][0x384] ;  /* 0x00007080ff0477ac */ /* 0x000e220008000800 */
[----:B------:R-:W1:Y:S01]  /*0100*/  LDCU.64 UR6, c[0x0][0x358] ;  /* 0x00006b00ff0677ac */ /* 0x000e620008000a00 */
[----:B0-----:R-:W-:-:S12]  /*0110*/  UIADD3 UR4, UPT, UPT, UR4, -0x1, URZ ;  /* 0xffffffff04047890 */ /* 0x001fd8000fffe0ff */
.L_x_30:
[----:B0-----:R-:W0:Y:S01]  /*0120*/  LDCU UR5, c[0x0][0x384] ;  /* 0x00007080ff0577ac */ /* 0x001e220008000800 */
[----:B------:R-:W-:Y:S01]  /*0130*/  BSSY.RECONVERGENT B4, `(.L_x_0) ;  /* 0x0000e9d000047945 */ /* 0x000fe20003800200 */
[----:B0-----:R-:W-:-:S13]  /*0140*/  ISETP.GE.U32.AND P0, PT, R6, UR5, PT ;  /* 0x0000000506007c0c */ /* 0x001fda000bf06070 */
[----:B--23--:R-:W-:Y:S05]  /*0150*/  @P0 BRA `(.L_x_1) ;  /* 0x000000e800680947 */ /* 0x00cfea0003800000 */
[----:B------:R-:W0:Y:S01]  /*0160*/  LDC R0, c[0x0][0x388] ;  /* 0x0000e200ff007b82 */ /* 0x000e220000000800 */
[----:B------:R-:W2:Y:S01]  /*0170*/  LDCU UR5, c[0x0][0x380] ;  /* 0x00007000ff0577ac */ /* 0x000ea20008000800 */
[----:B------:R-:W-:Y:S02]  /*0180*/  IMAD.MOV.U32 R4, RZ, RZ, RZ ;  /* 0x000000ffff047224 */ /* 0x000fe400078e00ff */
[----:B------:R-:W-:Y:S01]  /*0190*/  IMAD.MOV.U32 R2, RZ, RZ, R6 ;  /* 0x000000ffff027224 */ /* 0x000fe200078e0006 */
[C---:B--2---:R-:W-:Y:S02]  /*01a0*/  VIADDMNMX R5, R7.reuse, -UR5, RZ, !PT ;  /* 0x8000000507057c46 */ /* 0x044fe4000f8001ff */
[----:B0-----:R-:W-:Y:S01]  /*01b0*/  ISETP.GE.AND P0, PT, R7, R0, PT ;  /* 0x000000000700720c */ /* 0x001fe20003f06270 */
[----:B------:R-:W-:-:S03]  /*01c0*/  VIADD R0, R0, 0xffffffff ;  /* 0xffffffff00007836 */ /* 0x000fc60000000000 */
[C---:B------:R-:W-:Y:S02]  /*01d0*/  ISETP.LT.OR P0, PT, R7.reuse, RZ, P0 ;  /* 0x000000ff0700720c */ /* 0x040fe40000701670 */
[----:B------:R-:W-:-:S11]  /*01e0*/  VIADDMNMX.U32 R0, R7, UR5, R0, PT ;  /* 0x0000000507007c46 */ /* 0x000fd6000b800000 */
.L_x_29:
[----:B0-----:R0:W-:Y:S01]  /*01f0*/  STL.128 [R1], RZ ;  /* 0x000000ff01007387 */ /* 0x0011e20000100c00 */
[----:B------:R-:W-:Y:S01]  /*0200*/  ISETP.GT.AND P1, PT, R5, R0, PT ;  /* 0x000000000500720c */ /* 0x000fe20003f24270 */
[----:B------:R-:W-:Y:S01]  /*0210*/  BSSY.RECONVERGENT B3, `(.L_x_2) ;  /* 0x00001bd000037945 */ /* 0x000fe20003800200 */
[----:B--2---:R-:W-:Y:S01]  /*0220*/  HFMA2 R8, -RZ, RZ, 0, 0 ;  /* 0x00000000ff087431 */ /* 0x004fe200000001ff */
[----:B------:R0:W-:Y:S01]  /*0230*/  STL.128 [R1+0x400], RZ ;  /* 0x000400ff01007387 */ /* 0x0001e20000100c00 */
[----:B------:R-:W-:-:S03]  /*0240*/  IMAD.MOV.U32 R3, RZ, RZ, RZ ;  /* 0x000000ffff037224 */ /* 0x000fc600078e00ff */
[----:B------:R0:W-:Y:S04]  /*0250*/  STL.128 [R1+0x800], RZ ;  /* 0x000800ff01007387 */ /* 0x0001e80000100c00 */
        /* <DEDUP_REMOVED lines=188> */
[----:B------:R0:W-:Y:S01]  /*0e20*/  STL.128 [R1+0xbf0], RZ ;  /* 0x000bf0ff01007387 */ /* 0x0001e20000100c00 */
[----:B---3--:R-:W-:Y:S05]  /*0e30*/  @P1 BRA `(.L_x_3) ;  /* 0x0000000c00e81947 */ /* 0x008fea0003800000 */
[----:B------:R-:W2:Y:S01]  /*0e40*/  LDC R11, c[0x0][0x380] ;  /* 0x0000e000ff0b7b82 */ /* 0x000ea20000000800 */
[----:B------:R-:W-:Y:S01]  /*0e50*/  BSSY.RECONVERGENT B2, `(.L_x_4) ;  /* 0x00000f6000027945 */ /* 0x000fe20003800200 */
[----:B------:R-:W-:Y:S02]  /*0e60*/  IMAD.MOV.U32 R22, RZ, RZ, RZ ;  /* 0x000000ffff167224 */ /* 0x000fe400078e00ff */
[----:B------:R-:W-:-:S04]  /*0e70*/  IMAD.MOV.U32 R10, RZ, RZ, R5 ;  /* 0x000000ffff0a7224 */ /* 0x000fc800078e0005 */
[----:B------:R-:W3:Y:S01]  /*0e80*/  LDC R14, c[0x0][0x388] ;  /* 0x0000e200ff0e7b82 */ /* 0x000ee20000000800 */
[--C-:B--2---:R-:W-:Y:S01]  /*0e90*/  IMAD.IADD R3, R6, 0x1, R11.reuse ;  /* 0x0000000106037824 */ /* 0x104fe200078e020b */
[-C--:B------:R-:W-:Y:S01]  /*0ea0*/  VIADDMNMX R9, R2, -R11.reuse, RZ, !PT ;  /* 0x8000000b02097246 */ /* 0x080fe200078001ff */
[----:B------:R-:W-:Y:S01]  /*0eb0*/  IMAD.IADD R8, R6, 0x1, -R11 ;  /* 0x0000000106087824 */ /* 0x000fe200078e0a0b */
[----:B------:R-:W-:Y:S01]  /*0ec0*/  VIADDMNMX.U32 R12, R2, R11, UR4, PT ;  /* 0x00000004020c7e46 */ /* 0x000fe2000b80000b */
[CC--:B------:R-:W-:Y:S02]  /*0ed0*/  IMAD R3, R13.reuse, R4.reuse, R3 ;  /* 0x000000040d037224 */ /* 0x0c0fe400078e0203 */
[----:B------:R-:W-:Y:S02]  /*0ee0*/  IMAD R8, R13, R4, R8 ;  /* 0x000000040d087224 */ /* 0x000fe400078e0208 */
[----:B------:R-:W-:Y:S01]  /*0ef0*/  VIADD R11, R9, 0x1 ;  /* 0x00000001090b7836 */ /* 0x000fe20000000000 */
[----:B------:R-:W-:Y:S01]  /*0f00*/  VIMNMX.U32 R3, PT, PT, R3, UR4, PT ;  /* 0x0000000403037c48 */ /* 0x000fe2000bfe0000 */
[C---:B------:R-:W-:Y:S01]  /*0f10*/  VIADD R16, R9.reuse, 0x2 ;  /* 0x0000000209107836 */ /* 0x040fe20000000000 */
[----:B------:R-:W-:Y:S01]  /*0f20*/  VIMNMX R8, PT, PT, RZ, R8, !PT ;  /* 0x00000008ff087248 */ /* 0x000fe20007fe0100 */
[----:B---3--:R-:W-:-:S03]  /*0f30*/  IMAD R17, R9, R14, R14 ;  /* 0x0000000e09117224 */ /* 0x008fc600078e020e */
[----:B------:R-:W-:-:S05]  /*0f40*/  IADD3 R8, PT, PT, R3, -R8, RZ ;  /* 0x8000000803087210 */ /* 0x000fca0007ffe0ff */
[----:B------:R-:W-:-:S05]  /*0f50*/  VIADD R18, R8, 0x1 ;  /* 0x0000000108127836 */ /* 0x000fca0000000000 */
[----:B------:R-:W-:-:S07]  /*0f60*/  LOP3.LUT R18, R18, 0x3, RZ, 0xc0, !PT ;  /* 0x0000000312127812 */ /* 0x000fce00078ec0ff */
.L_x_22:
[----:B------:R-:W-:Y:S01]  /*0f70*/  ISETP.GT.AND P1, PT, R9, R12, PT ;  /* 0x0000000c0900720c */ /* 0x000fe20003f24270 */
[----:B------:R-:W-:-:S12]  /*0f80*/  BSSY.RECONVERGENT B1, `(.L_x_5) ;  /* 0x00000df000017945 */ /* 0x000fd80003800200 */
[----:B--2---:R-:W-:Y:S05]  /*0f90*/  @P1 BRA `(.L_x_6) ;  /* 0x0000000c00741947 */ /* 0x004fea0003800000 */
[----:B------:R-:W-:Y:S01]  /*0fa0*/  ISETP.NE.AND P1, PT, R18, RZ, PT ;  /* 0x000000ff1200720c */ /* 0x000fe20003f25270 */
[----:B------:R-:W-:Y:S01]  /*0fb0*/  BSSY.RECONVERGENT B0, `(.L_x_7) ;  /* 0x000005c000007945 */ /* 0x000fe20003800200 */
[----:B------:R-:W-:-:S11]  /*0fc0*/  MOV R19, R9 ;  /* 0x0000000900137202 */ /* 0x000fd60000000f00 */
[----:B------:R-:W-:Y:S05]  /*0fd0*/  @!P1 BRA `(.L_x_8) ;  /* 0x0000000400649947 */ /* 0x000fea0003800000 */
[----:B------:R-:W2:Y:S01]  /*0fe0*/  LDC R3, c[0x0][0x388] ;  /* 0x0000e200ff037b82 */ /* 0x000ea20000000800 */
[----:B------:R-:W-:Y:S01]  /*0ff0*/  BSSY.RECONVERGENT B5, `(.L_x_9) ;  /* 0x000001d000057945 */ /* 0x000fe20003800200 */
[----:B------:R-:W-:-:S06]  /*1000*/  ISETP.NE.AND P3, PT, R18, 0x1, PT ;  /* 0x000000011200780c */ /* 0x000fcc0003f65270 */
[----:B------:R-:W3:Y:S01]  /*1010*/  LDC R24, c[0x0][0x384] ;  /* 0x0000e100ff187b82 */ /* 0x000ee20000000800 */
[----:B--2---:R-:W-:-:S04]  /*1020*/  ISETP.GE.AND P1, PT, R10, R3, PT ;  /* 0x000000030a00720c */ /* 0x004fc80003f26270 */
[----:B---3--:R-:W-:-:S13]  /*1030*/  ISETP.GE.OR P2, PT, R9, R24, P1 ;  /* 0x000000180900720c */ /* 0x008fda0000f46670 */
[----:B------:R-:W-:Y:S05]  /*1040*/  @P2 BRA `(.L_x_10) ;  /* 0x00000000005c2947 */ /* 0x000fea0003800000 */
[----:B------:R-:W2:Y:S01]  /*1050*/  LDC.64 R14, c[0x0][0x390] ;  /* 0x0000e400ff0e7b82 */ /* 0x000ea20000000a00 */
[----:B------:R-:W-:-:S04]  /*1060*/  IMAD R19, R9, R3, R10 ;  /* 0x0000000309137224 */ /* 0x000fc800078e020a */
[----:B--2---:R-:W-:-:S06]  /*1070*/  IMAD.WIDE R14, R19, 0x4, R14 ;  /* 0x00000004130e7825 */ /* 0x004fcc00078e020e */
[----:B-1----:R-:W2:Y:S02]  /*1080*/  LDG.E R14, desc[UR6][R14.64] ;  /* 0x000000060e0e7981 */ /* 0x002ea4000c1e1900 */
[----:B--2---:R-:W-:-:S05]  /*1090*/  IMAD.SHL.U32 R20, R14, 0x4, RZ ;  /* 0x000000040e147824 */ /* 0x004fca00078e00ff */
[----:B------:R-:W-:-:S05]  /*10a0*/  LOP3.LUT R20, R20, 0x3fc, RZ, 0xc0, !PT ;  /* 0x000003fc14147812 */ /* 0x000fca00078ec0ff */
[----:B------:R-:W-:-:S05]  /*10b0*/  IMAD.IADD R26, R1, 0x1, R20 ;  /* 0x00000001011a7824 */ /* 0x000fca00078e0214 */
[----:B------:R-:W2:Y:S01]  /*10c0*/  LDL R19, [R26] ;  /* 0x000000001a137983 */ /* 0x000ea20000100800 */
[----:B------:R-:W-:-:S04]  /*10d0*/  SHF.R.U32.HI R20, RZ, 0x6, R14 ;  /* 0x00000006ff147819 */ /* 0x000fc8000001160e */
[----:B------:R-:W-:-:S05]  /*10e0*/  LOP3.LUT R20, R20, 0x3fc, RZ, 0xc0, !PT ;  /* 0x000003fc14147812 */ /* 0x000fca00078ec0ff */
[----:B------:R-:W-:Y:S02]  /*10f0*/  IMAD.IADD R21, R1, 0x1, R20 ;  /* 0x0000000101157824 */ /* 0x000fe400078e0214 */
[----:B--2---:R-:W-:-:S05]  /*1100*/  VIADD R19, R19, 0x1 ;  /* 0x0000000113137836 */ /* 0x004fca0000000000 */
[----:B------:R2:W-:Y:S04]  /*1110*/  STL [R26], R19 ;  /* 0x000000131a007387 */ /* 0x0005e80000100800 */
[----:B------:R-:W3:Y:S01]  /*1120*/  LDL R20, [R21+0x400] ;  /* 0x0004000015147983 */ /* 0x000ee20000100800 */
[----:B------:R-:W-:-:S04]  /*1130*/  SHF.R.U32.HI R14, RZ, 0xe, R14 ;  /* 0x0000000eff0e7819 */ /* 0x000fc8000001160e */
[----:B------:R-:W-:-:S05]  /*1140*/  LOP3.LUT R14, R14, 0x3fc, RZ, 0xc0, !PT ;  /* 0x000003fc0e0e7812 */ /* 0x000fca00078ec0ff */
[----:B------:R-:W-:Y:S01]  /*1150*/  IMAD.IADD R15, R1, 0x1, R14 ;  /* 0x00000001010f7824 */ /* 0x000fe200078e020e */
[----:B---3--:R-:W-:-:S05]  /*1160*/  IADD3 R20, PT, PT, R20, 0x1, RZ ;  /* 0x0000000114147810 */ /* 0x008fca0007ffe0ff */
[----:B------:R2:W-:Y:S04]  /*1170*/  STL [R21+0x400], R20 ;  /* 0x0004001415007387 */ /* 0x0005e80000100800 */
[----:B------:R-:W3:Y:S01]  /*1180*/  LDL R14, [R15+0x800] ;  /* 0x000800000f0e7983 */ /* 0x000ee20000100800 */
[----:B------:R-:W-:Y:S02]  /*1190*/  VIADD R22, R22, 0x1 ;  /* 0x0000000116167836 */ /* 0x000fe40000000000 */
[----:B---3--:R-:W-:-:S05]  /*11a0*/  VIADD R14, R14, 0x1 ;  /* 0x000000010e0e7836 */ /* 0x008fca0000000000 */
[----:B------:R2:W-:Y:S02]  /*11b0*/  STL [R15+0x800], R14 ;  /* 0x0008000e0f007387 */ /* 0x0005e40000100800 */
.L_x_10:
[----:B-1----:R-:W-:Y:S05]  /*11c0*/  BSYNC.RECONVERGENT B5 ;  /* 0x0000000000057941 */ /* 0x002fea0003800200 */
.L_x_9:
[----:B--2---:R-:W-:Y:S01]  /*11d0*/  IMAD.MOV.U32 R19, RZ, RZ, R11 ;  /* 0x000000ffff137224 */ /* 0x004fe200078e000b */
[----:B------:R-:W-:Y:S06]  /*11e0*/  @!P3 BRA `(.L_x_8) ;  /* 0x0000000000e0b947 */ /* 0x000fec0003800000 */
[----:B------:R-:W-:Y:S01]  /*11f0*/  ISETP.GE.OR P2, PT, R11, R24, P1 ;  /* 0x000000180b00720c */ /* 0x000fe20000f46670 */
[----:B------:R-:W-:Y:S01]  /*1200*/  BSSY.RECONVERGENT B5, `(.L_x_11) ;  /* 0x000001a000057945 */ /* 0x000fe20003800200 */
[----:B------:R-:W-:-:S11]  /*1210*/  ISETP.NE.AND P3, PT, R18, 0x2, PT ;  /* 0x000000021200780c */ /* 0x000fd60003f65270 */
[----:B------:R-:W-:Y:S05]  /*1220*/  @P2 BRA `(.L_x_12) ;  /* 0x00000000005c2947 */ /* 0x000fea0003800000 */
[----:B------:R-:W1:Y:S01]  /*1230*/  LDC.64 R14, c[0x0][0x390] ;  /* 0x0000e400ff0e7b82 */ /* 0x000e620000000a00 */
[----:B------:R-:W-:-:S05]  /*1240*/  IADD3 R19, PT, PT, R17, R10, RZ ;  /* 0x0000000a11137210 */ /* 0x000fca0007ffe0ff */
[----:B-1----:R-:W-:-:S06]  /*1250*/  IMAD.WIDE R14, R19, 0x4, R14 ;  /* 0x00000004130e7825 */ /* 0x002fcc00078e020e */
[----:B------:R-:W2:Y:S02]  /*1260*/  LDG.E R14, desc[UR6][R14.64] ;  /* 0x000000060e0e7981 */ /* 0x000ea4000c1e1900 */
        /* <DEDUP_REMOVED lines=9> */
[----:B------:R-:W2:Y:S01]  /*1300*/  LDL R20, [R21+0x400] ;  /* 0x0004000015147983 */ /* 0x000ea20000100800 */
[----:B------:R-:W-:-:S04]  /*1310*/  SHF.R.U32.HI R14, RZ, 0xe, R14 ;  /* 0x0000000eff0e7819 */ /* 0x000fc8000001160e */
[----:B------:R-:W-:-:S05]  /*1320*/  LOP3.LUT R14, R14, 0x3fc, RZ, 0xc0, !PT ;  /* 0x000003fc0e0e7812 */ /* 0x000fca00078ec0ff */
[----:B------:R-:W-:Y:S01]  /*1330*/  IMAD.IADD R15, R1, 0x1, R14 ;  /* 0x00000001010f7824 */ /* 0x000fe200078e020e */
[----:B--2---:R-:W-:-:S05]  /*1340*/  IADD3 R20, PT, PT, R20, 0x1, RZ ;  /* 0x0000000114147810 */ /* 0x004fca0007ffe0ff */
[----:B------:R1:W-:Y:S04]  /*1350*/  STL [R21+0x400], R20 ;  /* 0x0004001415007387 */ /* 0x0003e80000100800 */
[----:B------:R-:W2:Y:S01]  /*1360*/  LDL R14, [R15+0x800] ;  /* 0x000800000f0e7983 */ /* 0x000ea20000100800 */
[----:B------:R-:W-:Y:S02]  /*1370*/  VIADD R22, R22, 0x1 ;  /* 0x0000000116167836 */ /* 0x000fe40000000000 */
[----:B--2---:R-:W-:-:S05]  /*1380*/  VIADD R14, R14, 0x1 ;  /* 0x000000010e0e7836 */ /* 0x004fca0000000000 */
[----:B------:R1:W-:Y:S02]  /*1390*/  STL [R15+0x800], R14 ;  /* 0x0008000e0f007387 */ /* 0x0003e40000100800 */
.L_x_12:
[----:B------:R-:W-:Y:S05]  /*13a0*/  BSYNC.RECONVERGENT B5 ;  /* 0x0000000000057941 */ /* 0x000fea0003800200 */
.L_x_11:
[----:B-1----:R-:W-:Y:S01]  /*13b0*/  IMAD.MOV.U32 R19, RZ, RZ, R16 ;  /* 0x000000ffff137224 */ /* 0x002fe200078e0010 */
[----:B------:R-:W-:Y:S06]  /*13c0*/  @!P3 BRA `(.L_x_8) ;  /* 0x000000000068b947 */ /* 0x000fec0003800000 */
[----:B------:R-:W-:Y:S02]  /*13d0*/  ISETP.GE.OR P1, PT, R16, R24, P1 ;  /* 0x000000181000720c */ /* 0x000fe40000f26670 */
[----:B------:R-:W-:-:S11]  /*13e0*/  IADD3 R19, PT, PT, R9, 0x3, RZ ;  /* 0x0000000309137810 */ /* 0x000fd60007ffe0ff */
[----:B------:R-:W-:Y:S05]  /*13f0*/  @P1 BRA `(.L_x_8) ;  /* 0x00000000005c1947 */ /* 0x000fea0003800000 */
[----:B------:R-:W1:Y:S01]  /*1400*/  LDC.64 R14, c[0x0][0x390] ;  /* 0x0000e400ff0e7b82 */ /* 0x000e620000000a00 */
[----:B------:R-:W-:-:S05]  /*1410*/  IADD3 R3, PT, PT, R10, R3, R17 ;  /* 0x000000030a037210 */ /* 0x000fca0007ffe011 */
        /* <DEDUP_REMOVED lines=21> */
.L_x_8:
[----:B-1----:R-:W-:Y:S05]  /*1570*/  BSYNC.RECONVERGENT B0 ;  /* 0x0000000000007941 */ /* 0x002fea0003800200 */
.L_x_7:
[----:B------:R-:W-:-:S13]  /*1580*/  ISETP.GE.U32.AND P1, PT, R8, 0x3, PT ;  /* 0x000000030800780c */ /* 0x000fda0003f26070 */
[----:B------:R-:W-:Y:S05]  /*1590*/  @!P1 BRA `(.L_x_6) ;  /* 0x0000000400f49947 */ /* 0x000fea0003800000 */
[----:B--2---:R-:W1:Y:S01]  /*15a0*/  LDC R20, c[0x0][0x388] ;  /* 0x0000e200ff147b82 */ /* 0x004e620000000800 */
[C---:B------:R-:W-:Y:S01]  /*15b0*/  IADD3 R23, PT, PT, R19.reuse, 0x2, RZ ;  /* 0x0000000213177810 */ /* 0x040fe20007ffe0ff */
[C---:B------:R-:W-:Y:S02]  /*15c0*/  VIADD R21, R19.reuse, 0x3 ;  /* 0x0000000313157836 */ /* 0x040fe40000000000 */
[-C--:B-1----:R-:W-:Y:S01]  /*15d0*/  IMAD R25, R19, R20.reuse, R20 ;  /* 0x0000001413197224 */ /* 0x082fe200078e0214 */
[-C--:B------:R-:W-:Y:S01]  /*15e0*/  ISETP.GE.AND P1, PT, R10, R20.reuse, PT ;  /* 0x000000140a00720c */ /* 0x080fe20003f26270 */
[-CC-:B------:R-:W-:Y:S02]  /*15f0*/  IMAD R21, R21, R20.reuse, R10.reuse ;  /* 0x0000001415157224 */ /* 0x180fe400078e020a */
[-CC-:B------:R-:W-:Y:S02]  /*1600*/  IMAD R23, R23, R20.reuse, R10.reuse ;  /* 0x0000001417177224 */ /* 0x180fe400078e020a */
[----:B------:R-:W-:-:S02]  /*1610*/  IMAD R20, R19, R20, R10 ;  /* 0x0000001413147224 */ /* 0x000fc400078e020a */
[----:B------:R-:W-:-:S07]  /*1620*/  IMAD.IADD R25, R25, 0x1, R10 ;  /* 0x0000000119197824 */ /* 0x000fce00078e020a */
.L_x_21:
[----:B------:R-:W1:Y:S01]  /*1630*/  LDC R24, c[0x0][0x384] ;  /* 0x0000e100ff187b82 */ /* 0x000e620000000800 */
[C---:B------:R-:W-:Y:S01]  /*1640*/  VIADD R14, R19.reuse, 0x1 ;  /* 0x00000001130e7836 */ /* 0x040fe20000000000 */
[----:B------:R-:W-:Y:S01]  /*1650*/  BSSY.RECONVERGENT B0, `(.L_x_13) ;  /* 0x000001e000007945 */ /* 0x000fe20003800200 */
[C---:B------:R-:W-:Y:S02]  /*1660*/  VIADD R15, R19.reuse, 0x2 ;  /* 0x00000002130f7836 */ /* 0x040fe40000000000 */
[C---:B------:R-:W-:Y:S01]  /*1670*/  VIADD R3, R19.reuse, 0x3 ;  /* 0x0000000313037836 */ /* 0x040fe20000000000 */
[-C--:B-1----:R-:W-:Y:S02]  /*1680*/  ISETP.GE.OR P2, PT, R19, R24.reuse, P1 ;  /* 0x000000181300720c */ /* 0x082fe40000f46670 */
[-C--:B------:R-:W-:Y:S02]  /*1690*/  ISETP.GE.OR P3, PT, R14, R24.reuse, P1 ;  /* 0x000000180e00720c */ /* 0x080fe40000f66670 */
[----:B------:R-:W-:-:S02]  /*16a0*/  ISETP.GE.OR P4, PT, R15, R24, P1 ;  /* 0x000000180f00720c */ /* 0x000fc40000f86670 */
[----:B------:R-:W-:-:S07]  /*16b0*/  ISETP.GE.OR P5, PT, R3, R24, P1 ;  /* 0x000000180300720c */ /* 0x000fce0000fa6670 */
[----:B------:R-:W-:Y:S06]  /*16c0*/  @P2 BRA `(.L_x_14) ;  /* 0x0000000000582947 */ /* 0x000fec0003800000 */
[----:B------:R-:W1:Y:S02]  /*16d0*/  LDC.64 R14, c[0x0][0x390] ;  /* 0x0000e400ff0e7b82 */ /* 0x000e640000000a00 */
[----:B-1----:R-:W-:-:S06]  /*16e0*/  IMAD.WIDE R14, R20, 0x4, R14 ;  /* 0x00000004140e7825 */ /* 0x002fcc00078e020e */
[----:B------:R-:W2:Y:S02]  /*16f0*/  LDG.E R14, desc[UR6][R14.64] ;  /* 0x000000060e0e7981 */ /* 0x000ea4000c1e1900 */
[----:B--2---:R-:W-:-:S04]  /*1700*/  SHF.L.U32 R24, R14, 0x2, RZ ;  /* 0x000000020e187819 */ /* 0x004fc800000006ff */
        /* <DEDUP_REMOVED lines=10> */
[----:B------:R-:W-:-:S04]  /*17b0*/  LOP3.LUT R14, R14, 0x3fc, RZ, 0xc0, !PT ;  /* 0x000003fc0e0e7812 */ /* 0x000fc800078ec0ff */
[----:B------:R-:W-:Y:S01]  /*17c0*/  IADD3 R15, PT, PT, R1, R14, RZ ;  /* 0x0000000e010f7210 */ /* 0x000fe20007ffe0ff */
[----:B--2---:R-:W-:-:S05]  /*17d0*/  VIADD R27, R27, 0x1 ;  /* 0x000000011b1b7836 */ /* 0x004fca0000000000 */
[----:B------:R1:W-:Y:S04]  /*17e0*/  STL [R24+0x400], R27 ;  /* 0x0004001b18007387 */ /* 0x0003e80000100800 */
[----:B------:R-:W2:Y:S01]  /*17f0*/  LDL R14, [R15+0x800] ;  /* 0x000800000f0e7983 */ /* 0x000ea20000100800 */
[----:B------:R-:W-:Y:S02]  /*1800*/  VIADD R22, R22, 0x1 ;  /* 0x0000000116167836 */ /* 0x000fe40000000000 */
[----:B--2---:R-:W-:-:S05]  /*1810*/  VIADD R14, R14, 0x1 ;  /* 0x000000010e0e7836 */ /* 0x004fca0000000000 */
[----:B------:R1:W-:Y:S02]  /*1820*/  STL [R15+0x800], R14 ;  /* 0x0008000e0f007387 */ /* 0x0003e40000100800 */
.L_x_14:
[----:B------:R-:W-:Y:S05]  /*1830*/  BSYNC.RECONVERGENT B0 ;  /* 0x0000000000007941 */ /* 0x000fea0003800200 */
.L_x_13:
[----:B------:R-:W-:Y:S04]  /*1840*/  BSSY.RECONVERGENT B0, `(.L_x_15) ;  /* 0x0000018000007945 */ /* 0x000fe80003800200 */
[----:B------:R-:W-:Y:S05]  /*1850*/  @P3 BRA `(.L_x_16) ;  /* 0x0000000000583947 */ /* 0x000fea0003800000 */
[----:B-1----:R-:W1:Y:S02]  /*1860*/  LDC.64 R14, c[0x0][0x390] ;  /* 0x0000e400ff0e7b82 */ /* 0x002e640000000a00 */
        /* <DEDUP_REMOVED lines=8> */
[----:B------:R-:W-:Y:S01]  /*18f0*/  IMAD.IADD R24, R1, 0x1, R24 ;  /* 0x0000000101187824 */ /* 0x000fe200078e0218 */
[----:B--2---:R-:W-:-:S05]  /*1900*/  IADD3 R26, PT, PT, R26, 0x1, RZ ;  /* 0x000000011a1a7810 */ /* 0x004fca0007ffe0ff */
[----:B------:R2:W-:Y:S04]  /*1910*/  STL [R29], R26 ;  /* 0x0000001a1d007387 */ /* 0x0005e80000100800 */
[----:B------:R-:W3:Y:S01]  /*1920*/  LDL R27, [R24+0x400] ;  /* 0x00040000181b7983 */ /* 0x000ee20000100800 */
[----:B------:R-:W-:-:S04]  /*1930*/  SHF.R.U32.HI R14, RZ, 0xe, R14 ;  /* 0x0000000eff0e7819 */ /* 0x000fc8000001160e */
[----:B------:R-:W-:-:S05]  /*1940*/  LOP3.LUT R14, R14, 0x3fc, RZ, 0xc0, !PT ;  /* 0x000003fc0e0e7812 */ /* 0x000fca00078ec0ff */
[----:B------:R-:W-:Y:S02]  /*1950*/  IMAD.IADD R15, R1, 0x1, R14 ;  /* 0x00000001010f7824 */ /* 0x000fe400078e020e */
[----:B---3--:R-:W-:-:S05]  /*1960*/  VIADD R27, R27, 0x1 ;  /* 0x000000011b1b7836 */ /* 0x008fca0000000000 */
[----:B------:R2:W-:Y:S04]  /*1970*/  STL [R24+0x400], R27 ;  /* 0x0004001b18007387 */ /* 0x0005e80000100800 */
[----:B------:R-:W3:Y:S01]  /*1980*/  LDL R14, [R15+0x800] ;  /* 0x000800000f0e7983 */ /* 0x000ee20000100800 */
[----:B------:R-:W-:Y:S01]  /*1990*/  IADD3 R22, PT, PT, R22, 0x1, RZ ;  /* 0x0000000116167810 */ /* 0x000fe20007ffe0ff */
[----:B---3--:R-:W-:-:S05]  /*19a0*/  VIADD R14, R14, 0x1 ;  /* 0x000000010e0e7836 */ /* 0x008fca0000000000 */
[----:B------:R2:W-:Y:S02]  /*19b0*/  STL [R15+0x800], R14 ;  /* 0x0008000e0f007387 */ /* 0x0005e40000100800 */
.L_x_16:
[----:B------:R-:W-:Y:S05]  /*19c0*/  BSYNC.RECONVERGENT B0 ;  /* 0x0000000000007941 */ /* 0x000fea0003800200 */
.L_x_15:
[----:B------:R-:W-:Y:S04]  /*19d0*/  BSSY.RECONVERGENT B0, `(.L_x_17) ;  /* 0x0000018000007945 */ /* 0x000fe80003800200 */
[----:B------:R-:W-:Y:S05]  /*19e0*/  @P4 BRA `(.L_x_18) ;  /* 0x0000000000584947 */ /* 0x000fea0003800000 */
[----:B-12---:R-:W1:Y:S02]  /*19f0*/  LDC.64 R14, c[0x0][0x390] ;  /* 0x0000e400ff0e7b82 */ /* 0x006e640000000a00 */
        /* <DEDUP_REMOVED lines=21> */
.L_x_18:
[----:B------:R-:W-:Y:S05]  /*1b50*/  BSYNC.RECONVERGENT B0 ;  /* 0x0000000000007941 */ /* 0x000fea0003800200 */
.L_x_17:
[----:B------:R-:W-:Y:S04]  /*1b60*/  BSSY.RECONVERGENT B0, `(.L_x_19) ;  /* 0x0000018000007945 */ /* 0x000fe80003800200 */
[----:B------:R-:W-:Y:S05]  /*1b70*/  @P5 BRA `(.L_x_20) ;  /* 0x0000000000585947 */ /* 0x000fea0003800000 */
[----:B-123--:R-:W1:Y:S02]  /*1b80*/  LDC.64 R14, c[0x0][0x390] ;  /* 0x0000e400ff0e7b82 */ /* 0x00ee640000000a00 */
[----:B-1----:R-:W-:-:S06]  /*1b90*/  IMAD.WIDE R14, R21, 0x4, R14 ;  /* 0x00000004150e7825 */ /* 0x002fcc00078e020e */
[----:B------:R-:W2:Y:S02]  /*1ba0*/  LDG.E R14, desc[UR6][R14.64] ;  /* 0x000000060e0e7981 */ /* 0x000ea4000c1e1900 */
[----:B--2---:R-:W-:-:S05]  /*1bb0*/  IMAD.SHL.U32 R24, R14, 0x4, RZ ;  /* 0x000000040e187824 */ /* 0x004fca00078e00ff */
[----:B------:R-:W-:-:S04]  /*1bc0*/  LOP3.LUT R24, R24, 0x3fc, RZ, 0xc0, !PT ;  /* 0x000003fc18187812 */ /* 0x000fc800078ec0ff */
[----:B------:R-:W-:-:S05]  /*1bd0*/  IADD3 R29, PT, PT, R1, R24, RZ ;  /* 0x00000018011d7210 */ /* 0x000fca0007ffe0ff */
        /* <DEDUP_REMOVED lines=9> */
[----:B------:R-:W-:Y:S02]  /*1c70*/  IMAD.IADD R15, R1, 0x1, R14 ;  /* 0x00000001010f7824 */ /* 0x000fe400078e020e */
[----:B--2---:R-:W-:-:S05]  /*1c80*/  VIADD R27, R27, 0x1 ;  /* 0x000000011b1b7836 */ /* 0x004fca0000000000 */
[----:B------:R4:W-:Y:S04]  /*1c90*/  STL [R24+0x400], R27 ;  /* 0x0004001b18007387 */ /* 0x0009e80000100800 */
[----:B------:R-:W2:Y:S01]  /*1ca0*/  LDL R14, [R15+0x800] ;  /* 0x000800000f0e7983 */ /* 0x000ea20000100800 */
[----:B------:R-:W-:Y:S01]  /*1cb0*/  VIADD R22, R22, 0x1 ;  /* 0x0000000116167836 */ /* 0x000fe20000000000 */
[----:B--2---:R-:W-:-:S05]  /*1cc0*/  IADD3 R14, PT, PT, R14, 0x1, RZ ;  /* 0x000000010e0e7810 */ /* 0x004fca0007ffe0ff */
[----:B------:R4:W-:Y:S02]  /*1cd0*/  STL [R15+0x800], R14 ;  /* 0x0008000e0f007387 */ /* 0x0009e40000100800 */
.L_x_20:
[----:B------:R-:W-:Y:S05]  /*1ce0*/  BSYNC.RECONVERGENT B0 ;  /* 0x0000000000007941 */ /* 0x000fea0003800200 */
.L_x_19:
[----:B-1234-:R-:W1:Y:S01]  /*1cf0*/  LDC R14, c[0x0][0x388] ;  /* 0x0000e200ff0e7b82 */ /* 0x01ee620000000800 */
[----:B------:R-:W-:Y:S01]  /*1d00*/  ISETP.GE.AND P2, PT, R3, R12, PT ;  /* 0x0000000c0300720c */ /* 0x000fe20003f46270 */
[----:B------:R-:W-:Y:S02]  /*1d10*/  VIADD R19, R19, 0x4 ;  /* 0x0000000413137836 */ /* 0x000fe40000000000 */
[C---:B-1----:R-:W-:Y:S01]  /*1d20*/  IMAD R21, R14.reuse, 0x4, R21 ;  /* 0x000000040e157824 */ /* 0x042fe200078e0215 */
[C---:B------:R-:W-:Y:S01]  /*1d30*/  LEA R20, R14.reuse, R20, 0x2 ;  /* 0x000000140e147211 */ /* 0x040fe200078e10ff */
[C---:B------:R-:W-:Y:S02]  /*1d40*/  IMAD R23, R14.reuse, 0x4, R23 ;  /* 0x000000040e177824 */ /* 0x040fe400078e0217 */
[----:B------:R-:W-:-:S06]  /*1d50*/  IMAD R25, R14, 0x4, R25 ;  /* 0x000000040e197824 */ /* 0x000fcc00078e0219 */
[----:B------:R-:W-:Y:S05]  /*1d60*/  @!P2 BRA `(.L_x_21) ;  /* 0xfffffff80030a947 */ /* 0x000fea000383ffff */
.L_x_6:
[----:B-1----:R-:W-:Y:S05]  /*1d70*/  BSYNC.RECONVERGENT B1 ;  /* 0x0000000000017941 */ /* 0x002fea0003800200 */
.L_x_5:
[C---:B------:R-:W-:Y:S01]  /*1d80*/  ISETP.GE.AND P1, PT, R10.reuse, R0, PT ;  /* 0x000000000a00720c */ /* 0x040fe20003f26270 */
[----:B------:R-:W-:-:S12]  /*1d90*/  VIADD R10, R10, 0x1 ;  /* 0x000000010a0a7836 */ /* 0x000fd80000000000 */
[----:B------:R-:W-:Y:S05]  /*1da0*/  @!P1 BRA `(.L_x_22) ;  /* 0xfffffff000709947 */ /* 0x000fea000383ffff */
[----:B------:R-:W-:Y:S05]  /*1db0*/  BSYNC.RECONVERGENT B2 ;  /* 0x0000000000027941 */ /* 0x000fea0003800200 */
.L_x_4:
[----:B------:R3:W5:Y:S01]  /*1dc0*/  LDL R8, [R1] ;  /* 0x0000000001087983 */ /* 0x0007620000100800 */
[----:B--2---:R-:W-:-:S07]  /*1dd0*/  SHF.R.U32.HI R3, RZ, 0x1, R22 ;  /* 0x00000001ff037819 */ /* 0x004fce0000011616 */
.L_x_3:
[----:B-1----:R-:W-:Y:S05]  /*1de0*/  BSYNC.RECONVERGENT B3 ;  /* 0x0000000000037941 */ /* 0x002fea0003800200 */
.L_x_2:
[----:B-----5:R-:W-:Y:S01]  /*1df0*/  ISETP.GT.U32.AND P1, PT, R8, R3, PT ;  /* 0x000000030800720c */ /* 0x020fe20003f24070 */
[----:B------:R-:W-:Y:S01]  /*1e00*/  BSSY.RECONVERGENT B0, `(.L_x_23) ;  /* 0x000043f000007945 */ /* 0x000fe20003800200 */
[----:B------:R-:W-:-:S11]  /*1e10*/  IMAD.MOV.U32 R12, RZ, RZ, RZ ;  /* 0x000000ffff0c7224 */ /* 0x000fd600078e00ff */
[----:B------:R-:W-:Y:S05]  /*1e20*/  @P1 BRA `(.L_x_24) ;  /* 0x0000004000f01947 */ /* 0x000fea0003800000 */
[----:B------:R-:W2:Y:S01]  /*1e30*/  LDL R9, [R1+0x4] ;  /* 0x0000040001097983 */ /* 0x000ea20000100800 */
[----:B------:R-:W-:Y:S02]  /*1e40*/  HFMA2 R12, -RZ, RZ, 0, 5.9604644775390625e-08 ;  /* 0x00000001ff0c7431 */ /* 0x000fe400000001ff */
[----:B--2---:R-:W-:-:S05]  /*1e50*/  IMAD.IADD R8, R8, 0x1, R9 ;  /* 0x0000000108087824 */ /* 0x004fca00078e0209 */
[----:B------:R-:W-:-:S13]  /*1e60*/  ISETP.GT.U32.AND P1, PT, R8, R3, PT ;  /* 0x000000030800720c */ /* 0x000fda0003f24070 */
[----:B------:R-:W-:Y:S05]  /*1e70*/  @P1 BRA `(.L_x_24) ;  /* 0x0000004000dc1947 */ /* 0x000fea0003800000 */
[----:B------:R-:W2:Y:S01]  /*1e80*/  LDL R9, [R1+0x8] ;  /* 0x0000080001097983 */ /* 0x000ea20000100800 */
[----:B------:R-:W-:Y:S02]  /*1e90*/  IMAD.MOV.U32 R12, RZ, RZ, 0x2 ;  /* 0x00000002ff0c7424 */ /* 0x000fe400078e00ff */
        /* <DEDUP_REMOVED lines=8> */
[----:B------:R-:W2:Y:S01]  /*1f20*/  LDL.128 R8, [R1+0x10] ;  /* 0x0000100001087983 */ /* 0x000ea20000100c00 */
[----:B------:R-:W-:Y:S01]  /*1f30*/  IMAD.MOV.U32 R12, RZ, RZ, 0x4 ;  /* 0x00000004ff0c7424 */ /* 0x000fe200078e00ff */
[----:B--2---:R-:W-:-:S04]  /*1f40*/  IADD3 R8, PT, PT, R14, R8, RZ ;  /* 0x000000080e087210 */ /* 0x004fc80007ffe0ff */
[----:B------:R-:W-:-:S13]  /*1f50*/  ISETP.GT.U32.AND P1, PT, R8, R3, PT ;  /* 0x000000030800720c */ /* 0x000fda0003f24070 */
[----:B------:R-:W-:Y:S05]  /*1f60*/  @P1 BRA `(.L_x_24) ;  /* 0x0000004000a01947 */ /* 0x000fea0003800000 */
[----:B------:R-:W-:Y:S02]  /*1f70*/  IMAD.IADD R9, R8, 0x1, R9 ;  /* 0x0000000108097824 */ /* 0x000fe400078e0209 */
[----:B------:R-:W-:-:S03]  /*1f80*/  IMAD.MOV.U32 R12, RZ, RZ, 0x5 ;  /* 0x00000005ff0c7424 */ /* 0x000fc600078e00ff */
[----:B------:R-:W-:-:S13]  /*1f90*/  ISETP.GT.U32.AND P1, PT, R9, R3, PT ;  /* 0x000000030900720c */ /* 0x000fda0003f24070 */
[----:B------:R-:W-:Y:S05]  /*1fa0*/  @P1 BRA `(.L_x_24) ;  /* 0x0000004000901947 */ /* 0x000fea0003800000 */
[----:B------:R-:W-:Y:S01]  /*1fb0*/  IMAD.IADD R10, R9, 0x1, R10 ;  /* 0x00000001090a7824 */ /* 0x000fe200078e020a */
[----:B------:R-:W-:-:S04]  /*1fc0*/  MOV R12, 0x6 ;  /* 0x00000006000c7802 */ /* 0x000fc80000000f00 */
[----:B------:R-:W-:-:S13]  /*1fd0*/  ISETP.GT.U32.AND P1, PT, R10, R3, PT ;  /* 0x000000030a00720c */ /* 0x000fda0003f24070 */
[----:B------:R-:W-:Y:S05]  /*1fe0*/  @P1 BRA `(.L_x_24) ;  /* 0x0000004000801947 */ /* 0x000fea0003800000 */
[----:B------:R-:W-:Y:S02]  /*1ff0*/  IMAD.IADD R14, R10, 0x1, R11 ;  /* 0x000000010a0e7824 */ /* 0x000fe400078e020b */
[----:B------:R-:W-:-:S03]  /*2000*/  IMAD.MOV.U32 R12, RZ, RZ, 0x7 ;  /* 0x00000007ff0c7424 */ /* 0x000fc600078e00ff */
[----:B------:R-:W-:-:S13]  /*2010*/  ISETP.GT.U32.AND P1, PT, R14, R3, PT ;  /* 0x000000030e00720c */ /* 0x000fda0003f24070 */
[----:B------:R-:W-:Y:S05]  /*2020*/  @P1 BRA `(.L_x_24) ;  /* 0x0000004000701947 */ /* 0x000fea0003800000 */
[----:B------:R-:W2:Y:S01]  /*2030*/  LDL.128 R8, [R1+0x20] ;  /* 0x0000200001087983 */ /* 0x000ea20000100c00 */
[----:B------:R-:W-:Y:S02]  /*2040*/  IMAD.MOV.U32 R12, RZ, RZ, 0x8 ;  /* 0x00000008ff0c7424 */ /* 0x000fe400078e00ff */
[----:B--2---:R-:W-:-:S05]  /*2050*/  IMAD.IADD R8, R14, 0x1, R8 ;  /* 0x000000010e087824 */ /* 0x004fca00078e0208 */
[----:B------:R-:W-:-:S13]  /*2060*/  ISETP.GT.U32.AND P1, PT, R8, R3, PT ;  /* 0x000000030800720c */ /* 0x000fda0003f24070 */
[----:B------:R-:W-:Y:S05]  /*2070*/  @P1 BRA `(.L_x_24) ;  /* 0x00000040005c1947 */ /* 0x000fea0003800000 */
[----:B------:R-:W-:Y:S01]  /*2080*/  IADD3 R9, PT, PT, R8, R9, RZ ;  /* 0x0000000908097210 */ /* 0x000fe20007ffe0ff */
[----:B------:R-:W-:-:S03]  /*2090*/  IMAD.MOV.U32 R12, RZ, RZ, 0x9 ;  /* 0x00000009ff0c7424 */ /* 0x000fc600078e00ff */
[----:B------:R-:W-:-:S13]  /*20a0*/  ISETP.GT.U32.AND P1, PT, R9, R3, PT ;  /* 0x000000030900720c */ /* 0x000fda0003f24070 */
[----:B------:R-:W-:Y:S05]  /*20b0*/  @P1 BRA `(.L_x_24) ;  /* 0x00000040004c1947 */ /* 0x000fea0003800000 */
[----:B------:R-:W-:Y:S02]  /*20c0*/  IMAD.IADD R10, R9, 0x1, R10 ;  /* 0x00000001090a7824 */ /* 0x000fe400078e020a */
[----:B------:R-:W-:-:S03]  /*20d0*/  IMAD.MOV.U32 R12, RZ, RZ, 0xa ;  /* 0x0000000aff0c7424 */ /* 0x000fc600078e00ff */
[----:B------:R-:W-:-:S13]  /*20e0*/  ISETP.GT.U32.AND P1, PT, R10, R3, PT ;  /* 0x000000030a00720c */ /* 0x000fda0003f24070 */
[----:B------:R-:W-:Y:S05]  /*20f0*/  @P1 BRA `(.L_x_24) ;  /* 0x00000040003c1947 */ /* 0x000fea0003800000 */
[----:B------:R-:W-:Y:S02]  /*2100*/  IMAD.IADD R14, R10, 0x1, R11 ;  /* 0x000000010a0e7824 */ /* 0x000fe400078e020b */
[----:B------:R-:W-:-:S03]  /*2110*/  HFMA2 R12, -RZ, RZ, 0, 6.55651092529296875e-07 ;  /* 0x0000000bff0c7431 */ /* 0x000fc600000001ff */
[----:B------:R-:W-:-:S13]  /*2120*/  ISETP.GT.U32.AND P1, PT, R14, R3, PT ;  /* 0x000000030e00720c */ /* 0x000fda0003f24070 */
[----:B------:R-:W-:Y:S05]  /*2130*/  @P1 BRA `(.L_x_24) ;  /* 0x00000040002c1947 */ /* 0x000fea0003800000 */
[----:B------:R-:W2:Y:S01]  /*2140*/  LDL.128 R8, [R1+0x30] ;  /* 0x0000300001087983 */ /* 0x000ea20000100c00 */
[----:B------:R-:W-:Y:S02]  /*2150*/  IMAD.MOV.U32 R12, RZ, RZ, 0xc ;  /* 0x0000000cff0c7424 */ /* 0x000fe400078e00ff */
[----:B--2---:R-:W-:-:S05]  /*2160*/  IMAD.IADD R8, R14, 0x1, R8 ;  /* 0x000000010e087824 */ /* 0x004fca00078e0208 */
[----:B------:R-:W-:-:S13]  /*2170*/  ISETP.GT.U32.AND P1, PT, R8, R3, PT ;  /* 0x000000030800720c */ /* 0x000fda0003f24070 */
[----:B------:R-:W-:Y:S05]  /*2180*/  @P1 BRA `(.L_x_24) ;  /* 0x0000004000181947 */ /* 0x000fea0003800000 */
[----:B------:R-:W-:Y:S02]  /*2190*/  IMAD.IADD R9, R8, 0x1, R9 ;  /* 0x0000000108097824 */ /* 0x000fe400078e0209 */
[----:B------:R-:W-:-:S03]  /*21a0*/  IMAD.MOV.U32 R12, RZ, RZ, 0xd ;  /* 0x0000000dff0c7424 */ /* 0x000fc600078e00ff */
        /* <DEDUP_REMOVED lines=10> */
[----:B------:R-:W2:Y:S01]  /*2250*/  LDL.128 R8, [R1+0x40] ;  /* 0x0000400001087983 */ /* 0x000ea20000100c00 */
[----:B------:R-:W-:Y:S01]  /*2260*/  MOV R12, 0x10 ;  /* 0x00000010000c7802 */ /* 0x000fe20000000f00 */
[----:B--2---:R-:W-:-:S05]  /*2270*/  IMAD.IADD R8, R14, 0x1, R8 ;  /* 0x000000010e087824 */ /* 0x004fca00078e0208 */
[----:B------:R-:W-:-:S13]  /*2280*/  ISETP.GT.U32.AND P1, PT, R8, R3, PT ;  /* 0x000000030800720c */ /* 0x000fda0003f24070 */
[----:B------:R-:W-:Y:S05]  /*2290*/  @P1 BRA `(.L_x_24) ;  /* 0x0000003c00d41947 */ /* 0x000fea0003800000 */
[----:B------:R-:W-:Y:S02]  /*22a0*/  IMAD.IADD R9, R8, 0x1, R9 ;  /* 0x0000000108097824 */ /* 0x000fe400078e0209 */
[----:B------:R-:W-:-:S03]  /*22b0*/  IMAD.MOV.U32 R12, RZ, RZ, 0x11 ;  /* 0x00000011ff0c7424 */ /* 0x000fc600078e00ff */
        /* <DEDUP_REMOVED lines=16> */
[----:B------:R-:W-:-:S03]  /*23c0*/  HFMA2 R12, -RZ, RZ, 0, 1.251697540283203125e-06 ;  /* 0x00000015ff0c7431 */ /* 0x000fc600000001ff */
        /* <DEDUP_REMOVED lines=989> */
[----:B------:R-:W-:-:S03]  /*61a0*/  HFMA2 R12, -RZ, RZ, 0, 1.513957977294921875e-05 ;  /* 0x000000feff0c7431 */ /* 0x000fc600000001ff */
[----:B------:R-:W-:-:S13]  /*61b0*/  ISETP.GT.U32.AND P2, PT, R10, R3, PT ;  /* 0x000000030a00720c */ /* 0x000fda0003f44070 */
[----:B------:R-:W-:-:S05]  /*61c0*/  @!P2 IMAD.IADD R8, R10, 0x1, R11 ;  /* 0x000000010a08a824 */ /* 0x000fca00078e020b */
[----:B------:R-:W-:-:S04]  /*61d0*/  @!P2 ISETP.GT.U32.AND P1, PT, R8, R3, PT ;  /* 0x000000030800a20c */ /* 0x000fc80003f24070 */
[----:B------:R-:W-:-:S09]  /*61e0*/  @!P2 SEL R12, RZ, 0xff, !P1 ;  /* 0x000000ffff0ca807 */ /* 0x000fd20004800000 */
.L_x_24:
[----:B------:R-:W-:Y:S05]  /*61f0*/  BSYNC.RECONVERGENT B0 ;  /* 0x0000000000007941 */ /* 0x000fea0003800200 */
.L_x_23:
[----:B------:R-:W2:Y:S01]  /*6200*/  LDL.128 R8, [R1+0x400] ;  /* 0x0004000001087983 */ /* 0x000ea20000100c00 */
[----:B------:R-:W-:Y:S01]  /*6210*/  BSSY.RECONVERGENT B0, `(.L_x_25) ;  /* 0x000043d000007945 */ /* 0x000fe20003800200 */
[----:B------:R-:W-:Y:S01]  /*6220*/  IMAD.MOV.U32 R15, RZ, RZ, RZ ;  /* 0x000000ffff0f7224 */ /* 0x000fe200078e00ff */
[----:B--2---:R-:W-:-:S13]  /*6230*/  ISETP.GT.U32.AND P1, PT, R8, R3, PT ;  /* 0x000000030800720c */ /* 0x004fda0003f24070 */
        /* <DEDUP_REMOVED lines=1079> */
[----:B------:R-:W-:-:S05]  /*a5b0*/  @!P2 IMAD.IADD R10, R10, 0x1, R11 ;  /* 0x000000010a0aa824 */ /* 0x000fca00078e020b */
[----:B------:R-:W-:-:S04]  /*a5c0*/  @!P2 ISETP.GT.U32.AND P1, PT, R10, R3, PT ;  /* 0x000000030a00a20c */ /* 0x000fc80003f24070 */
[----:B------:R-:W-:-:S09]  /*a5d0*/  @!P2 SEL R15, RZ, 0xff00, !P1 ;  /* 0x0000ff00ff0fa807 */ /* 0x000fd20004800000 */
.L_x_26:
[----:B------:R-:W-:Y:S05]  /*a5e0*/  BSYNC.RECONVERGENT B0 ;  /* 0x0000000000007941 */ /* 0x000fea0003800200 */
.L_x_25:
[----:B------:R-:W2:Y:S01]  /*a5f0*/  LDL.128 R8, [R1+0x800] ;  /* 0x0008000001087983 */ /* 0x000ea20000100c00 */
[----:B------:R-:W-:Y:S01]  /*a600*/  BSSY.RECONVERGENT B0, `(.L_x_27) ;  /* 0x000043d000007945 */ /* 0x000fe20003800200 */
[----:B------:R-:W-:Y:S01]  /*a610*/  IMAD.MOV.U32 R14, RZ, RZ, RZ ;  /* 0x000000ffff0e7224 */ /* 0x000fe200078e00ff */
[----:B--2---:R-:W-:-:S13]  /*a620*/  ISETP.GT.U32.AND P1, PT, R8, R3, PT ;  /* 0x000000030800720c */ /* 0x004fda0003f24070 */
        /* <DEDUP_REMOVED lines=1076> */
[----:B------:R-:W-:Y:S01]  /*e970*/  IMAD.IADD R10, R9, 0x1, R10 ;  /* 0x00000001090a7824 */ /* 0x000fe200078e020a */
[----:B------:R-:W-:-:S04]  /*e980*/  MOV R14, 0xfe0000 ;  /* 0x00fe0000000e7802 */ /* 0x000fc80000000f00 */
[----:B------:R-:W-:-:S13]  /*e990*/  ISETP.GT.U32.AND P2, PT, R10, R3, PT ;  /* 0x000000030a00720c */ /* 0x000fda0003f44070 */
[----:B------:R-:W-:-:S05]  /*e9a0*/  @!P2 IMAD.IADD R10, R10, 0x1, R11 ;  /* 0x000000010a0aa824 */ /* 0x000fca00078e020b */
[----:B------:R-:W-:-:S04]  /*e9b0*/  @!P2 ISETP.GT.U32.AND P1, PT, R10, R3, PT ;  /* 0x000000030a00a20c */ /* 0x000fc80003f24070 */
[----:B------:R-:W-:-:S09]  /*e9c0*/  @!P2 SEL R14, RZ, 0xff0000, !P1 ;  /* 0x00ff0000ff0ea807 */ /* 0x000fd20004800000 */
.L_x_28:
[----:B------:R-:W-:Y:S05]  /*e9d0*/  BSYNC.RECONVERGENT B0 ;  /* 0x0000000000007941 */ /* 0x000fea0003800200 */
.L_x_27:
[----:B------:R-:W1:Y:S01]  /*e9e0*/  LDCU UR5, c[0x0][0x388] ;  /* 0x00007100ff0577ac */ /* 0x000e620008000800 */
[----:B------:R-:W-:Y:S01]  /*e9f0*/  IADD3 R15, PT, PT, R14, R15, R12 ;  /* 0x0000000f0e0f7210 */ /* 0x000fe20007ffe00c */
[----:B------:R-:W-:Y:S01]  /*ea00*/  VIADD R4, R4, 0x1 ;  /* 0x0000000104047836 */ /* 0x000fe20000000000 */
[----:B------:R-:W2:Y:S01]  /*ea10*/  LDCU UR10, c[0x0][0x384] ;  /* 0x00007080ff0a77ac */ /* 0x000ea20008000800 */
[----:B------:R-:W4:Y:S01]  /*ea20*/  LDCU.64 UR8, c[0x0][0x398] ;  /* 0x00007300ff0877ac */ /* 0x000f220008000a00 */
[C---:B-1----:R-:W-:Y:S01]  /*ea30*/  IMAD R3, R2.reuse, UR5, R7 ;  /* 0x0000000502037c24 */ /* 0x042fe2000f8e0207 */
[----:B--2---:R-:W-:Y:S01]  /*ea40*/  ISETP.GE.AND P1, PT, R2, UR10, PT ;  /* 0x0000000a02007c0c */ /* 0x004fe2000bf26270 */
[----:B------:R-:W-:-:S03]  /*ea50*/  IMAD.IADD R2, R13, 0x1, R2 ;  /* 0x000000010d027824 */ /* 0x000fc600078e0202 */
[----:B------:R-:W-:Y:S02]  /*ea60*/  SHF.R.S32.HI R8, RZ, 0x1f, R3 ;  /* 0x0000001fff087819 */ /* 0x000fe40000011403 */
[----:B------:R-:W-:Y:S02]  /*ea70*/  SEL R3, R3, 0xffffffff, !P1 ;  /* 0xffffffff03037807 */ /* 0x000fe40004800000 */
[----:B------:R-:W-:Y:S02]  /*ea80*/  SEL R8, R8, 0xffffffff, !P1 ;  /* 0xffffffff08087807 */ /* 0x000fe40004800000 */
[----:B------:R-:W-:Y:S02]  /*ea90*/  SEL R3, R3, 0xffffffff, !P0 ;  /* 0xffffffff03037807 */ /* 0x000fe40004000000 */
[----:B------:R-:W-:Y:S02]  /*eaa0*/  SEL R10, R8, 0xffffffff, !P0 ;  /* 0xffffffff080a7807 */ /* 0x000fe40004000000 */
[----:B----4-:R-:W-:-:S04]  /*eab0*/  LEA R8, P1, R3, UR8, 0x2 ;  /* 0x0000000803087c11 */ /* 0x010fc8000f8210ff */
[----:B------:R-:W-:Y:S02]  /*eac0*/  LEA.HI.X R9, R3, UR9, R10, 0x2, P1 ;  /* 0x0000000903097c11 */ /* 0x000fe400088f140a */
[----:B------:R-:W-:-:S03]  /*ead0*/  ISETP.GE.U32.AND P1, PT, R2, UR10, PT ;  /* 0x0000000a02007c0c */ /* 0x000fc6000bf26070 */
[----:B------:R2:W-:Y:S10]  /*eae0*/  STG.E desc[UR6][R8.64], R15 ;  /* 0x0000000f08007986 */ /* 0x0005f4000c101906 */
[----:B------:R-:W-:Y:S05]  /*eaf0*/  @!P1 BRA `(.L_x_29) ;  /* 0xffffff1400bc9947 */ /* 0x000fea000383ffff */
.L_x_1:
[----:B-1----:R-:W-:Y:S05]  /*eb00*/  BSYNC.RECONVERGENT B4 ;  /* 0x0000000000047941 */ /* 0x002fea0003800200 */
.L_x_0:
[----:B------:R-:W1:Y:S01]  /*eb10*/  LDCU UR5, c[0x0][0x370] ;  /* 0x00006e00ff0577ac */ /* 0x000e620008000800 */
[----:B------:R-:W1:Y:S01]  /*eb20*/  LDC R0, c[0x0][0x360] ;  /* 0x0000d800ff007b82 */ /* 0x000e620000000800 */
[----:B------:R-:W4:Y:S01]  /*eb30*/  LDCU UR8, c[0x0][0x388] ;  /* 0x00007100ff0877ac */ /* 0x000f220008000800 */
[----:B-1----:R-:W-:-:S05]  /*eb40*/  IMAD R7, R0, UR5, R7 ;  /* 0x0000000500077c24 */ /* 0x002fca000f8e0207 */
[----:B----4-:R-:W-:-:S13]  /*eb50*/  ISETP.GE.U32.AND P0, PT, R7, UR8, PT ;  /* 0x0000000807007c0c */ /* 0x010fda000bf06070 */
[----:B------:R-:W-:Y:S05]  /*eb60*/  @!P0 BRA `(.L_x_30) ;  /* 0xffffff14006c8947 */ /* 0x000fea000383ffff */
[----:B------:R-:W-:Y:S05]  /*eb70*/  EXIT ;  /* 0x000000000000794d */ /* 0x000fea0003800000 */
.L_x_31:
[----:B------:R-:W-:-:S00]  /*eb80*/  BRA `(.L_x_31) ;  /* 0xfffffffc00fc7947 */ /* 0x000fc0000383ffff */
[----:B------:R-:W-:-:S00]  /*eb90*/  NOP ;  /* 0x0000000000007918 */ /* 0x000fc00000000000 */
        /* <DEDUP_REMOVED lines=14> */
.L_x_32:


//--------------------- .nv.shared.reserved.0     --------------------------
	.section	.nv.shared.reserved.0,"aw",@nobits
	.weak		__nv_reservedSMEM_offset_0_alias
	.size		__nv_reservedSMEM_offset_0_alias, 0, 64
	.other		__nv_reservedSMEM_offset_0_alias,@"STO_CUDA_RESERVED_SHARED STV_DEFAULT"
__nv_reservedSMEM_offset_0_alias:
	.zero		0
	.zero		64


//--------------------- .nv.constant0._Z12MedianFilterjjjPjS_ --------------------------
	.section	.nv.constant0._Z12MedianFilterjjjPjS_,"a",@progbits
	.sectionflags	@""
	.align	4
.nv.constant0._Z12MedianFilterjjjPjS_:
	.zero		928


//--------------------- SYMBOLS --------------------------

	.type		.nv.reservedSmem.offset0,@object
	.size		.nv.reservedSmem.offset0,0x4
